	.target	sm_90a

	.elftype	@"ET_EXEC"


//--------------------- .note.nv.tkinfo           --------------------------
	.section	.note.nv.tkinfo,"",@"SHT_NOTE"
	.sectionflags	@"SHF_NOTE_NV_TKINFO"
	.tkinfo
        /*0018*/ 	.word	0x00000002
        /*0030*/ 	.string	""
        /*0030*/ 	.string	"ptxas"
        /*0030*/ 	.string	"Cuda compilation tools, release 13.0, V13.0.88"
        /*0030*/ 	.string	"Build cuda_13.0.r13.0/compiler.36424714_0"
        /*0030*/ 	.string	"-arch sm_90a -m 64 "



//--------------------- .note.nv.cuinfo           --------------------------
	.section	.note.nv.cuinfo,"",@"SHT_NOTE"
	.sectionflags	@"SHF_NOTE_NV_CUINFO"
        /*0018*/ 	.short	0x0002
        /*001a*/ 	.short	0x005a
        /*001c*/ 	.short	0x0082
	.zero		2


//--------------------- .nv.info                  --------------------------
	.section	.nv.info,"",@"SHT_CUDA_INFO"
	.align	4


	//----- nvinfo : EIATTR_REGCOUNT
	.align		4
        /*0000*/ 	.byte	0x04, 0x2f
        /*0002*/ 	.short	(.L_15 - .L_14)
	.align		4
.L_14:
        /*0004*/ 	.word	index@(_ZN7cutlass13device_kernelINS_4gemm6kernel13GemmUniversalIN4cute5tupleIJiiiiEEENS1_10collective13CollectiveMmaINS1_34MainloopSm90TmaGmmaWarpSpecializedILi22ENS5_IJNS4_1CILi4EEESB_NSA_ILi1EEEEEENS1_35KernelTmaWarpSpecializedCooperativeEEENS5_IJNSA_ILi256EEENSA_ILi64EEENSA_ILi32EEEEEEaNS5_IJlSC_lEEEaSK_NS4_8TiledMMAINS4_8MMA_AtomIJNS4_4SM904GMMA26MMA_64x64x32_S32S8S8_SS_TNEEEENS4_6LayoutINS5_IJNSA_ILi2EEESC_SC_EEENS5_IJSC_NSA_ILi0EEESU_EEEEENS5_IJNS4_10UnderscoreESX_SX_EEEEENS4_23SM90_TMA_LOAD_MULTICASTENS4_14ComposedLayoutINS4_7SwizzleILi1ELi4ELi3EEENS4_18smem_ptr_flag_bitsILi8EEENSR_INS5_IJNSA_ILi8EEESI_EEENS5_IJSI_SC_EEEEEEEvNS4_8identityES10_S1A_vS1B_EENS_8epilogue10collective6detail29Sm90TmaWarpSpecializedAdapterINS1E_15DefaultEpilogueIaSK_SK_NS1D_6thread17LinearCombinationIaLi1EiiLNS1I_9ScaleType4KindE0ELNS_15FloatRoundStyleE2EaEENS1_15EpilogueDefaultEEEEEvvEEEEvNT_6ParamsE)
        /*0008*/ 	.word	0x000000a8


	//----- nvinfo : EIATTR_FRAME_SIZE
	.align		4
.L_15:
        /*000c*/ 	.byte	0x04, 0x11
        /*000e*/ 	.short	(.L_17 - .L_16)
	.align		4
.L_16:
        /*0010*/ 	.word	index@(_ZN7cutlass13device_kernelINS_4gemm6kernel13GemmUniversalIN4cute5tupleIJiiiiEEENS1_10collective13CollectiveMmaINS1_34MainloopSm90TmaGmmaWarpSpecializedILi22ENS5_IJNS4_1CILi4EEESB_NSA_ILi1EEEEEENS1_35KernelTmaWarpSpecializedCooperativeEEENS5_IJNSA_ILi256EEENSA_ILi64EEENSA_ILi32EEEEEEaNS5_IJlSC_lEEEaSK_NS4_8TiledMMAINS4_8MMA_AtomIJNS4_4SM904GMMA26MMA_64x64x32_S32S8S8_SS_TNEEEENS4_6LayoutINS5_IJNSA_ILi2EEESC_SC_EEENS5_IJSC_NSA_ILi0EEESU_EEEEENS5_IJNS4_10UnderscoreESX_SX_EEEEENS4_23SM90_TMA_LOAD_MULTICASTENS4_14ComposedLayoutINS4_7SwizzleILi1ELi4ELi3EEENS4_18smem_ptr_flag_bitsILi8EEENSR_INS5_IJNSA_ILi8EEESI_EEENS5_IJSI_SC_EEEEEEEvNS4_8identityES10_S1A_vS1B_EENS_8epilogue10collective6detail29Sm90TmaWarpSpecializedAdapterINS1E_15DefaultEpilogueIaSK_SK_NS1D_6thread17LinearCombinationIaLi1EiiLNS1I_9ScaleType4KindE0ELNS_15FloatRoundStyleE2EaEENS1_15EpilogueDefaultEEEEEvvEEEEvNT_6ParamsE)
        /*0014*/ 	.word	0x00000000


	//----- nvinfo : EIATTR_MIN_STACK_SIZE
	.align		4
.L_17:
        /*0018*/ 	.byte	0x04, 0x12
        /*001a*/ 	.short	(.L_19 - .L_18)
	.align		4
.L_18:
        /*001c*/ 	.word	index@(_ZN7cutlass13device_kernelINS_4gemm6kernel13GemmUniversalIN4cute5tupleIJiiiiEEENS1_10collective13CollectiveMmaINS1_34MainloopSm90TmaGmmaWarpSpecializedILi22ENS5_IJNS4_1CILi4EEESB_NSA_ILi1EEEEEENS1_35KernelTmaWarpSpecializedCooperativeEEENS5_IJNSA_ILi256EEENSA_ILi64EEENSA_ILi32EEEEEEaNS5_IJlSC_lEEEaSK_NS4_8TiledMMAINS4_8MMA_AtomIJNS4_4SM904GMMA26MMA_64x64x32_S32S8S8_SS_TNEEEENS4_6LayoutINS5_IJNSA_ILi2EEESC_SC_EEENS5_IJSC_NSA_ILi0EEESU_EEEEENS5_IJNS4_10UnderscoreESX_SX_EEEEENS4_23SM90_TMA_LOAD_MULTICASTENS4_14ComposedLayoutINS4_7SwizzleILi1ELi4ELi3EEENS4_18smem_ptr_flag_bitsILi8EEENSR_INS5_IJNSA_ILi8EEESI_EEENS5_IJSI_SC_EEEEEEEvNS4_8identityES10_S1A_vS1B_EENS_8epilogue10collective6detail29Sm90TmaWarpSpecializedAdapterINS1E_15DefaultEpilogueIaSK_SK_NS1D_6thread17LinearCombinationIaLi1EiiLNS1I_9ScaleType4KindE0ELNS_15FloatRoundStyleE2EaEENS1_15EpilogueDefaultEEEEEvvEEEEvNT_6ParamsE)
        /*0020*/ 	.word	0x00000000
.L_19:


//--------------------- .nv.compat                --------------------------
	.section	.nv.compat,"",@"SHT_CUDA_COMPAT_INFO"
	.align	4
        /*0000*/ 	.byte	0x02, 0x09, 0x01, 0x00, 0x02, 0x02, 0x04, 0x00, 0x02, 0x05, 0x05, 0x00, 0x03, 0x07, 0x01, 0x01
        /*0010*/ 	.byte	0x02, 0x03, 0x01, 0x00, 0x02, 0x06, 0x01, 0x00, 0x04, 0x0b, 0x08, 0x00, 0x00, 0x00, 0x00, 0x00
        /*0020*/ 	.byte	0x00, 0x00, 0x00, 0x00


//--------------------- .nv.info._ZN7cutlass13device_kernelINS_4gemm6kernel13GemmUniversalIN4cute5tupleIJiiiiEEENS1_10collective13CollectiveMmaINS1_34MainloopSm90TmaGmmaWarpSpecializedILi22ENS5_IJNS4_1CILi4EEESB_NSA_ILi1EEEEEENS1_35KernelTmaWarpSpecializedCooperativeEEENS5_IJNSA_ILi256EEENSA_ILi64EEENSA_ILi32EEEEEEaNS5_IJlSC_lEEEaSK_NS4_8TiledMMAINS4_8MMA_AtomIJNS4_4SM904GMMA26MMA_64x64x32_S32S8S8_SS_TNEEEENS4_6LayoutINS5_IJNSA_ILi2EEESC_SC_EEENS5_IJSC_NSA_ILi0EEESU_EEEEENS5_IJNS4_10UnderscoreESX_SX_EEEEENS4_23SM90_TMA_LOAD_MULTICASTENS4_14ComposedLayoutINS4_7SwizzleILi1ELi4ELi3EEENS4_18smem_ptr_flag_bitsILi8EEENSR_INS5_IJNSA_ILi8EEESI_EEENS5_IJSI_SC_EEEEEEEvNS4_8identityES10_S1A_vS1B_EENS_8epilogue10collective6detail29Sm90TmaWarpSpecializedAdapterINS1E_15DefaultEpilogueIaSK_SK_NS1D_6thread17LinearCombinationIaLi1EiiLNS1I_9ScaleType4KindE0ELNS_15FloatRoundStyleE2EaEENS1_15EpilogueDefaultEEEEEvvEEEEvNT_6ParamsE --------------------------
	.section	.nv.info._ZN7cutlass13device_kernelINS_4gemm6kernel13GemmUniversalIN4cute5tupleIJiiiiEEENS1_10collective13CollectiveMmaINS1_34MainloopSm90TmaGmmaWarpSpecializedILi22ENS5_IJNS4_1CILi4EEESB_NSA_ILi1EEEEEENS1_35KernelTmaWarpSpecializedCooperativeEEENS5_IJNSA_ILi256EEENSA_ILi64EEENSA_ILi32EEEEEEaNS5_IJlSC_lEEEaSK_NS4_8TiledMMAINS4_8MMA_AtomIJNS4_4SM904GMMA26MMA_64x64x32_S32S8S8_SS_TNEEEENS4_6LayoutINS5_IJNSA_ILi2EEESC_SC_EEENS5_IJSC_NSA_ILi0EEESU_EEEEENS5_IJNS4_10UnderscoreESX_SX_EEEEENS4_23SM90_TMA_LOAD_MULTICASTENS4_14ComposedLayoutINS4_7SwizzleILi1ELi4ELi3EEENS4_18smem_ptr_flag_bitsILi8EEENSR_INS5_IJNSA_ILi8EEESI_EEENS5_IJSI_SC_EEEEEEEvNS4_8identityES10_S1A_vS1B_EENS_8epilogue10collective6detail29Sm90TmaWarpSpecializedAdapterINS1E_15DefaultEpilogueIaSK_SK_NS1D_6thread17LinearCombinationIaLi1EiiLNS1I_9ScaleType4KindE0ELNS_15FloatRoundStyleE2EaEENS1_15EpilogueDefaultEEEEEvvEEEEvNT_6ParamsE,"",@"SHT_CUDA_INFO"
	.sectionflags	@""
	.align	4


	//----- nvinfo : EIATTR_CUDA_API_VERSION
	.align		4
        /*0000*/ 	.byte	0x04, 0x37
        /*0002*/ 	.short	(.L_21 - .L_20)
.L_20:
        /*0004*/ 	.word	0x00000082


	//----- nvinfo : EIATTR_KPARAM_INFO
	.align		4
.L_21:
        /*0008*/ 	.byte	0x04, 0x17
        /*000a*/ 	.short	(.L_23 - .L_22)
.L_22:
        /*000c*/ 	.word	0x00000000
        /*0010*/ 	.short	0x0000
        /*0012*/ 	.short	0x0070
        /*0014*/ 	.byte	0x00, 0xf0, 0x01, 0x10


	//----- nvinfo : EIATTR_SPARSE_MMA_MASK
	.align		4
.L_23:
        /*0018*/ 	.byte	0x03, 0x50
        /*001a*/ 	.short	0x0000


	//----- nvinfo : EIATTR_MAXREG_COUNT
	.align		4
        /*001c*/ 	.byte	0x03, 0x1b
        /*001e*/ 	.short	0x00a8


	//----- nvinfo : EIATTR_NUM_BARRIERS
	.align		4
        /*0020*/ 	.byte	0x02, 0x4c
        /*0022*/ 	.byte	0x01
	.zero		1


	//----- nvinfo : EIATTR_EXTERNS
	.align		4
        /*0024*/ 	.byte	0x04, 0x0f
        /*0026*/ 	.short	(.L_25 - .L_24)


	//   ....[0]....
	.align		4
.L_24:
        /*0028*/ 	.word	index@(__assertfail)


	//----- nvinfo : EIATTR_MERCURY_ISA_VERSION
	.align		4
.L_25:
        /*002c*/ 	.byte	0x03, 0x5f
        /*002e*/ 	.short	0x0101


	//----- nvinfo : EIATTR_INT_WARP_WIDE_INSTR_OFFSETS
	.align		4
        /*0030*/ 	.byte	0x04, 0x31
        /*0032*/ 	.short	(.L_27 - .L_26)


	//   ....[0]....
.L_26:
        /*0034*/ 	.word	0x000006f0


	//   ....[1]....
        /*0038*/ 	.word	0x00000720


	//   ....[2]....
        /*003c*/ 	.word	0x000008d0


	//----- nvinfo : EIATTR_COOP_GROUP_MASK_REGIDS
	.align		4
.L_27:
        /*0040*/ 	.byte	0x04, 0x29
        /*0042*/ 	.short	(.L_29 - .L_28)


	//   ....[0]....
.L_28:
        /*0044*/ 	.word	0xffffffff


	//   ....[1]....
        /*0048*/ 	.word	0xffffffff


	//   ....[2]....
        /*004c*/ 	.word	0xffffffff


	//   ....[3]....
        /*0050*/ 	.word	0xffffffff


	//   ....[4]....
        /*0054*/ 	.word	0xffffffff


	//   ....[5]....
        /*0058*/ 	.word	0xffffffff


	//----- nvinfo : EIATTR_COOP_GROUP_INSTR_OFFSETS
	.align		4
.L_29:
        /*005c*/ 	.byte	0x04, 0x28
        /*005e*/ 	.short	(.L_31 - .L_30)


	//   ....[0]....
.L_30:
        /*0060*/ 	.word	0x00000060


	//   ....[1]....
        /*0064*/ 	.word	0x00000070


	//   ....[2]....
        /*0068*/ 	.word	0x00000130


	//   ....[3]....
        /*006c*/ 	.word	0x00000540


	//   ....[4]....
        /*0070*/ 	.word	0x00000a80


	//   ....[5]....
        /*0074*/ 	.word	0x000014b0


	//----- nvinfo : EIATTR_REG_RECONFIG
	.align		4
.L_31:
        /*0078*/ 	.byte	0x01, 0x54
	.zero		2


	//----- nvinfo : EIATTR_SYSCALL_OFFSETS
	.align		4
        /*007c*/ 	.byte	0x04, 0x46
        /*007e*/ 	.short	(.L_33 - .L_32)


	//   ....[0]....
.L_32:
        /*0080*/ 	.word	0x00001680


	//----- nvinfo : EIATTR_MBARRIER_INSTR_OFFSETS
	.align		4
.L_33:
        /*0084*/ 	.byte	0x04, 0x39
        /*0086*/ 	.short	(.L_35 - .L_34)


	//   ....[0]....
.L_34:
        /*0088*/ 	.word	0x00000250
        /*008c*/ 	.word	0x000000ff
        /*0090*/ 	.word	0x00000000
        /*0094*/ 	.short	0x0100
        /*0096*/ 	.byte	0x08
	.zero		1


	//   ....[1]....
        /*0098*/ 	.word	0x00000260
        /*009c*/ 	.word	0x000000ff
        /*00a0*/ 	.word	0x000000b0
        /*00a4*/ 	.short	0x0100
        /*00a6*/ 	.byte	0x08
	.zero		1


	//   ....[2]....
        /*00a8*/ 	.word	0x00000270
        /*00ac*/ 	.word	0x000000ff
        /*00b0*/ 	.word	0x00000008
        /*00b4*/ 	.short	0x0100
        /*00b6*/ 	.byte	0x08
	.zero		1


	//   ....[3]....
        /*00b8*/ 	.word	0x00000280
        /*00bc*/ 	.word	0x000000ff
        /*00c0*/ 	.word	0x000000b8
        /*00c4*/ 	.short	0x0100
        /*00c6*/ 	.byte	0x08
	.zero		1


	//   ....[4]....
        /*00c8*/ 	.word	0x00000290
        /*00cc*/ 	.word	0x000000ff
        /*00d0*/ 	.word	0x00000010
        /*00d4*/ 	.short	0x0100
        /*00d6*/ 	.byte	0x08
	.zero		1


	//   ....[5]....
        /*00d8*/ 	.word	0x000002a0
        /*00dc*/ 	.word	0x000000ff
        /*00e0*/ 	.word	0x000000c0
        /*00e4*/ 	.short	0x0100
        /*00e6*/ 	.byte	0x08
	.zero		1


	//   ....[6]....
        /*00e8*/ 	.word	0x000002b0
        /*00ec*/ 	.word	0x000000ff
        /*00f0*/ 	.word	0x00000018
        /*00f4*/ 	.short	0x0100
        /*00f6*/ 	.byte	0x08
	.zero		1


	//   ....[7]....
        /*00f8*/ 	.word	0x000002c0
        /*00fc*/ 	.word	0x000000ff
        /*0100*/ 	.word	0x000000c8
        /*0104*/ 	.short	0x0100
        /*0106*/ 	.byte	0x08
	.zero		1


	//   ....[8]....
        /*0108*/ 	.word	0x000002d0
        /*010c*/ 	.word	0x000000ff
        /*0110*/ 	.word	0x00000020
        /*0114*/ 	.short	0x0100
        /*0116*/ 	.byte	0x08
	.zero		1


	//   ....[9]....
        /*0118*/ 	.word	0x000002e0
        /*011c*/ 	.word	0x000000ff
        /*0120*/ 	.word	0x000000d0
        /*0124*/ 	.short	0x0100
        /*0126*/ 	.byte	0x08
	.zero		1


	//   ....[10]....
        /*0128*/ 	.word	0x000002f0
        /*012c*/ 	.word	0x000000ff
        /*0130*/ 	.word	0x00000028
        /*0134*/ 	.short	0x0100
        /*0136*/ 	.byte	0x08
	.zero		1


	//   ....[11]....
        /*0138*/ 	.word	0x00000300
        /*013c*/ 	.word	0x000000ff
        /*0140*/ 	.word	0x000000d8
        /*0144*/ 	.short	0x0100
        /*0146*/ 	.byte	0x08
	.zero		1


	//   ....[12]....
        /*0148*/ 	.word	0x00000310
        /*014c*/ 	.word	0x000000ff
        /*0150*/ 	.word	0x00000030
        /*0154*/ 	.short	0x0100
        /*0156*/ 	.byte	0x08
	.zero		1


	//   ....[13]....
        /*0158*/ 	.word	0x00000320
        /*015c*/ 	.word	0x000000ff
        /*0160*/ 	.word	0x000000e0
        /*0164*/ 	.short	0x0100
        /*0166*/ 	.byte	0x08
	.zero		1


	//   ....[14]....
        /*0168*/ 	.word	0x00000330
        /*016c*/ 	.word	0x000000ff
        /*0170*/ 	.word	0x00000038
        /*0174*/ 	.short	0x0100
        /*0176*/ 	.byte	0x08
	.zero		1


	//   ....[15]....
        /*0178*/ 	.word	0x00000340
        /*017c*/ 	.word	0x000000ff
        /*0180*/ 	.word	0x000000e8
        /*0184*/ 	.short	0x0100
        /*0186*/ 	.byte	0x08
	.zero		1


	//   ....[16]....
        /*0188*/ 	.word	0x00000350
        /*018c*/ 	.word	0x000000ff
        /*0190*/ 	.word	0x00000040
        /*0194*/ 	.short	0x0100
        /*0196*/ 	.byte	0x08
	.zero		1


	//   ....[17]....
        /*0198*/ 	.word	0x00000360
        /*019c*/ 	.word	0x000000ff
        /*01a0*/ 	.word	0x000000f0
        /*01a4*/ 	.short	0x0100
        /*01a6*/ 	.byte	0x08
	.zero		1


	//   ....[18]....
        /*01a8*/ 	.word	0x00000370
        /*01ac*/ 	.word	0x000000ff
        /*01b0*/ 	.word	0x00000048
        /*01b4*/ 	.short	0x0100
        /*01b6*/ 	.byte	0x08
	.zero		1


	//   ....[19]....
        /*01b8*/ 	.word	0x00000380
        /*01bc*/ 	.word	0x000000ff
        /*01c0*/ 	.word	0x000000f8
        /*01c4*/ 	.short	0x0100
        /*01c6*/ 	.byte	0x08
	.zero		1


	//   ....[20]....
        /*01c8*/ 	.word	0x00000390
        /*01cc*/ 	.word	0x000000ff
        /*01d0*/ 	.word	0x00000050
        /*01d4*/ 	.short	0x0100
        /*01d6*/ 	.byte	0x08
	.zero		1


	//   ....[21]....
        /*01d8*/ 	.word	0x000003a0
        /*01dc*/ 	.word	0x000000ff
        /*01e0*/ 	.word	0x00000100
        /*01e4*/ 	.short	0x0100
        /*01e6*/ 	.byte	0x08
	.zero		1


	//   ....[22]....
        /*01e8*/ 	.word	0x000003b0
        /*01ec*/ 	.word	0x000000ff
        /*01f0*/ 	.word	0x00000058
        /*01f4*/ 	.short	0x0100
        /*01f6*/ 	.byte	0x08
	.zero		1


	//   ....[23]....
        /*01f8*/ 	.word	0x000003c0
        /*01fc*/ 	.word	0x000000ff
        /*0200*/ 	.word	0x00000108
        /*0204*/ 	.short	0x0100
        /*0206*/ 	.byte	0x08
	.zero		1


	//   ....[24]....
        /*0208*/ 	.word	0x000003d0
        /*020c*/ 	.word	0x000000ff
        /*0210*/ 	.word	0x00000060
        /*0214*/ 	.short	0x0100
        /*0216*/ 	.byte	0x08
	.zero		1


	//   ....[25]....
        /*0218*/ 	.word	0x000003e0
        /*021c*/ 	.word	0x000000ff
        /*0220*/ 	.word	0x00000110
        /*0224*/ 	.short	0x0100
        /*0226*/ 	.byte	0x08
	.zero		1


	//   ....[26]....
        /*0228*/ 	.word	0x000003f0
        /*022c*/ 	.word	0x000000ff
        /*0230*/ 	.word	0x00000068
        /*0234*/ 	.short	0x0100
        /*0236*/ 	.byte	0x08
	.zero		1


	//   ....[27]....
        /*0238*/ 	.word	0x00000400
        /*023c*/ 	.word	0x000000ff
        /*0240*/ 	.word	0x00000118
        /*0244*/ 	.short	0x0100
        /*0246*/ 	.byte	0x08
	.zero		1


	//   ....[28]....
        /*0248*/ 	.word	0x00000410
        /*024c*/ 	.word	0x000000ff
        /*0250*/ 	.word	0x00000070
        /*0254*/ 	.short	0x0100
        /*0256*/ 	.byte	0x08
	.zero		1


	//   ....[29]....
        /*0258*/ 	.word	0x00000420
        /*025c*/ 	.word	0x000000ff
        /*0260*/ 	.word	0x00000120
        /*0264*/ 	.short	0x0100
        /*0266*/ 	.byte	0x08
	.zero		1


	//   ....[30]....
        /*0268*/ 	.word	0x00000430
        /*026c*/ 	.word	0x000000ff
        /*0270*/ 	.word	0x00000078
        /*0274*/ 	.short	0x0100
        /*0276*/ 	.byte	0x08
	.zero		1


	//   ....[31]....
        /*0278*/ 	.word	0x00000440
        /*027c*/ 	.word	0x000000ff
        /*0280*/ 	.word	0x00000128
        /*0284*/ 	.short	0x0100
        /*0286*/ 	.byte	0x08
	.zero		1


	//   ....[32]....
        /*0288*/ 	.word	0x00000450
        /*028c*/ 	.word	0x000000ff
        /*0290*/ 	.word	0x00000080
        /*0294*/ 	.short	0x0100
        /*0296*/ 	.byte	0x08
	.zero		1


	//   ....[33]....
        /*0298*/ 	.word	0x00000460
        /*029c*/ 	.word	0x000000ff
        /*02a0*/ 	.word	0x00000130
        /*02a4*/ 	.short	0x0100
        /*02a6*/ 	.byte	0x08
	.zero		1


	//   ....[34]....
        /*02a8*/ 	.word	0x00000470
        /*02ac*/ 	.word	0x000000ff
        /*02b0*/ 	.word	0x00000088
        /*02b4*/ 	.short	0x0100
        /*02b6*/ 	.byte	0x08
	.zero		1


	//   ....[35]....
        /*02b8*/ 	.word	0x00000480
        /*02bc*/ 	.word	0x000000ff
        /*02c0*/ 	.word	0x00000138
        /*02c4*/ 	.short	0x0100
        /*02c6*/ 	.byte	0x08
	.zero		1


	//   ....[36]....
        /*02c8*/ 	.word	0x00000490
        /*02cc*/ 	.word	0x000000ff
        /*02d0*/ 	.word	0x00000090
        /*02d4*/ 	.short	0x0100
        /*02d6*/ 	.byte	0x08
	.zero		1


	//   ....[37]....
        /*02d8*/ 	.word	0x000004a0
        /*02dc*/ 	.word	0x000000ff
        /*02e0*/ 	.word	0x00000140
        /*02e4*/ 	.short	0x0100
        /*02e6*/ 	.byte	0x08
	.zero		1


	//   ....[38]....
        /*02e8*/ 	.word	0x000004b0
        /*02ec*/ 	.word	0x000000ff
        /*02f0*/ 	.word	0x00000098
        /*02f4*/ 	.short	0x0100
        /*02f6*/ 	.byte	0x08
	.zero		1


	//   ....[39]....
        /*02f8*/ 	.word	0x000004c0
        /*02fc*/ 	.word	0x000000ff
        /*0300*/ 	.word	0x00000148
        /*0304*/ 	.short	0x0100
        /*0306*/ 	.byte	0x08
	.zero		1


	//   ....[40]....
        /*0308*/ 	.word	0x000004d0
        /*030c*/ 	.word	0x000000ff
        /*0310*/ 	.word	0x000000a0
        /*0314*/ 	.short	0x0100
        /*0316*/ 	.byte	0x08
	.zero		1


	//   ....[41]....
        /*0318*/ 	.word	0x000004e0
        /*031c*/ 	.word	0x000000ff
        /*0320*/ 	.word	0x00000150
        /*0324*/ 	.short	0x0100
        /*0326*/ 	.byte	0x08
	.zero		1


	//   ....[42]....
        /*0328*/ 	.word	0x000004f0
        /*032c*/ 	.word	0x000000ff
        /*0330*/ 	.word	0x000000a8
        /*0334*/ 	.short	0x0100
        /*0336*/ 	.byte	0x08
	.zero		1


	//   ....[43]....
        /*0338*/ 	.word	0x00000500
        /*033c*/ 	.word	0x000000ff
        /*0340*/ 	.word	0x00000158
        /*0344*/ 	.short	0x0100
        /*0346*/ 	.byte	0x08
	.zero		1


	//   ....[44]....
        /*0348*/ 	.word	0x00000960
        /*034c*/ 	.word	0x000000ff
        /*0350*/ 	.word	0x00000170
        /*0354*/ 	.short	0x0100
        /*0356*/ 	.byte	0x06
	.zero		1


	//   ....[45]....
        /*0358*/ 	.word	0x00000a00
        /*035c*/ 	.word	0x000000ff
        /*0360*/ 	.word	0x00000178
        /*0364*/ 	.short	0x0100
        /*0366*/ 	.byte	0x06
	.zero		1


	//   ....[46]....
        /*0368*/ 	.word	0x00001750
        /*036c*/ 	.word	0x00000003
        /*0370*/ 	.word	0x00000000
        /*0374*/ 	.short	0x010a
        /*0376*/ 	.byte	0x3f
	.zero		1


	//   ....[47]....
        /*0378*/ 	.word	0x00001790
        /*037c*/ 	.word	0x00000003
        /*0380*/ 	.word	0x00000000
        /*0384*/ 	.short	0x010a
        /*0386*/ 	.byte	0x3f
	.zero		1


	//   ....[48]....
        /*0388*/ 	.word	0x00001a40
        /*038c*/ 	.word	0x00000005
        /*0390*/ 	.word	0x00000000
        /*0394*/ 	.short	0x010a
        /*0396*/ 	.byte	0x3f
	.zero		1


	//   ....[49]....
        /*0398*/ 	.word	0x00001a80
        /*039c*/ 	.word	0x00000005
        /*03a0*/ 	.word	0x00000000
        /*03a4*/ 	.short	0x010a
        /*03a6*/ 	.byte	0x3f
	.zero		1


	//   ....[50]....
        /*03a8*/ 	.word	0x00001bd0
        /*03ac*/ 	.word	0x00000005
        /*03b0*/ 	.word	0x00000000
        /*03b4*/ 	.short	0x0101
        /*03b6*/ 	.byte	0x3f
	.zero		1


	//   ....[51]....
        /*03b8*/ 	.word	0x00001df0
        /*03bc*/ 	.word	0x00000003
        /*03c0*/ 	.word	0x00000000
        /*03c4*/ 	.short	0x0101
        /*03c6*/ 	.byte	0x3f
	.zero		1


	//   ....[52]....
        /*03c8*/ 	.word	0x00006580
        /*03cc*/ 	.word	0x0000000e
        /*03d0*/ 	.word	0x000000b0
        /*03d4*/ 	.short	0x010a
        /*03d6*/ 	.byte	0x3f
	.zero		1


	//   ....[53]....
        /*03d8*/ 	.word	0x00006900
        /*03dc*/ 	.word	0x00000006
        /*03e0*/ 	.word	0x00000178
        /*03e4*/ 	.short	0x0101
        /*03e6*/ 	.byte	0x3f
	.zero		1


	//   ....[54]....
        /*03e8*/ 	.word	0x00007030
        /*03ec*/ 	.word	0x00000007
        /*03f0*/ 	.word	0x00000000
        /*03f4*/ 	.short	0x010a
        /*03f6*/ 	.byte	0x3f
	.zero		1


	//   ....[55]....
        /*03f8*/ 	.word	0x000070b0
        /*03fc*/ 	.word	0x00000009
        /*0400*/ 	.word	0x00000000
        /*0404*/ 	.short	0x010a
        /*0406*/ 	.byte	0x3f
	.zero		1


	//   ....[56]....
        /*0408*/ 	.word	0x00007140
        /*040c*/ 	.word	0x00000006
        /*0410*/ 	.word	0x00000000
        /*0414*/ 	.short	0x010a
        /*0416*/ 	.byte	0x3f
	.zero		1


	//   ....[57]....
        /*0418*/ 	.word	0x000071d0
        /*041c*/ 	.word	0x00000009
        /*0420*/ 	.word	0x00000000
        /*0424*/ 	.short	0x010a
        /*0426*/ 	.byte	0x3f
	.zero		1


	//   ....[58]....
        /*0428*/ 	.word	0x00007260
        /*042c*/ 	.word	0x00000006
        /*0430*/ 	.word	0x00000000
        /*0434*/ 	.short	0x010a
        /*0436*/ 	.byte	0x3f
	.zero		1


	//   ....[59]....
        /*0438*/ 	.word	0x000072f0
        /*043c*/ 	.word	0x00000009
        /*0440*/ 	.word	0x00000000
        /*0444*/ 	.short	0x010a
        /*0446*/ 	.byte	0x3f
	.zero		1


	//   ....[60]....
        /*0448*/ 	.word	0x00007380
        /*044c*/ 	.word	0x00000006
        /*0450*/ 	.word	0x00000000
        /*0454*/ 	.short	0x010a
        /*0456*/ 	.byte	0x3f
	.zero		1


	//   ....[61]....
        /*0458*/ 	.word	0x00007410
        /*045c*/ 	.word	0x00000009
        /*0460*/ 	.word	0x00000000
        /*0464*/ 	.short	0x010a
        /*0466*/ 	.byte	0x3f
	.zero		1


	//   ....[62]....
        /*0468*/ 	.word	0x000074a0
        /*046c*/ 	.word	0x00000006
        /*0470*/ 	.word	0x00000000
        /*0474*/ 	.short	0x010a
        /*0476*/ 	.byte	0x3f
	.zero		1


	//   ....[63]....
        /*0478*/ 	.word	0x00007530
        /*047c*/ 	.word	0x00000009
        /*0480*/ 	.word	0x00000000
        /*0484*/ 	.short	0x010a
        /*0486*/ 	.byte	0x3f
	.zero		1


	//   ....[64]....
        /*0488*/ 	.word	0x000075c0
        /*048c*/ 	.word	0x00000006
        /*0490*/ 	.word	0x00000000
        /*0494*/ 	.short	0x010a
        /*0496*/ 	.byte	0x3f
	.zero		1


	//   ....[65]....
        /*0498*/ 	.word	0x00007650
        /*049c*/ 	.word	0x00000009
        /*04a0*/ 	.word	0x00000000
        /*04a4*/ 	.short	0x010a
        /*04a6*/ 	.byte	0x3f
	.zero		1


	//   ....[66]....
        /*04a8*/ 	.word	0x000076e0
        /*04ac*/ 	.word	0x00000006
        /*04b0*/ 	.word	0x00000000
        /*04b4*/ 	.short	0x010a
        /*04b6*/ 	.byte	0x3f
	.zero		1


	//   ....[67]....
        /*04b8*/ 	.word	0x00007770
        /*04bc*/ 	.word	0x00000009
        /*04c0*/ 	.word	0x00000000
        /*04c4*/ 	.short	0x010a
        /*04c6*/ 	.byte	0x3f
	.zero		1


	//   ....[68]....
        /*04c8*/ 	.word	0x00007800
        /*04cc*/ 	.word	0x00000006
        /*04d0*/ 	.word	0x00000000
        /*04d4*/ 	.short	0x010a
        /*04d6*/ 	.byte	0x3f
	.zero		1


	//   ....[69]....
        /*04d8*/ 	.word	0x00007890
        /*04dc*/ 	.word	0x00000009
        /*04e0*/ 	.word	0x00000000
        /*04e4*/ 	.short	0x010a
        /*04e6*/ 	.byte	0x3f
	.zero		1


	//   ....[70]....
        /*04e8*/ 	.word	0x00007920
        /*04ec*/ 	.word	0x00000006
        /*04f0*/ 	.word	0x00000000
        /*04f4*/ 	.short	0x010a
        /*04f6*/ 	.byte	0x3f
	.zero		1


	//   ....[71]....
        /*04f8*/ 	.word	0x000079b0
        /*04fc*/ 	.word	0x00000009
        /*0500*/ 	.word	0x00000000
        /*0504*/ 	.short	0x010a
        /*0506*/ 	.byte	0x3f
	.zero		1


	//   ....[72]....
        /*0508*/ 	.word	0x00007a40
        /*050c*/ 	.word	0x00000006
        /*0510*/ 	.word	0x00000000
        /*0514*/ 	.short	0x010a
        /*0516*/ 	.byte	0x3f
	.zero		1


	//   ....[73]....
        /*0518*/ 	.word	0x00007ad0
        /*051c*/ 	.word	0x00000009
        /*0520*/ 	.word	0x00000000
        /*0524*/ 	.short	0x010a
        /*0526*/ 	.byte	0x3f
	.zero		1


	//   ....[74]....
        /*0528*/ 	.word	0x00007b60
        /*052c*/ 	.word	0x00000006
        /*0530*/ 	.word	0x00000000
        /*0534*/ 	.short	0x010a
        /*0536*/ 	.byte	0x3f
	.zero		1


	//   ....[75]....
        /*0538*/ 	.word	0x00007bf0
        /*053c*/ 	.word	0x00000003
        /*0540*/ 	.word	0x00000000
        /*0544*/ 	.short	0x010a
        /*0546*/ 	.byte	0x3f
	.zero		1


	//   ....[76]....
        /*0548*/ 	.word	0x00007c50
        /*054c*/ 	.word	0x00000003
        /*0550*/ 	.word	0x00000000
        /*0554*/ 	.short	0x010a
        /*0556*/ 	.byte	0x3f
	.zero		1


	//   ....[77]....
        /*0558*/ 	.word	0x00007ca0
        /*055c*/ 	.word	0x00000005
        /*0560*/ 	.word	0x00000000
        /*0564*/ 	.short	0x010a
        /*0566*/ 	.byte	0x3f
	.zero		1


	//   ....[78]....
        /*0568*/ 	.word	0x00007d70
        /*056c*/ 	.word	0x0000000e
        /*0570*/ 	.word	0x000000b0
        /*0574*/ 	.short	0x010a
        /*0576*/ 	.byte	0x3f
	.zero		1


	//   ....[79]....
        /*0578*/ 	.word	0x00007e40
        /*057c*/ 	.word	0x00000007
        /*0580*/ 	.word	0x00000000
        /*0584*/ 	.short	0x010a
        /*0586*/ 	.byte	0x3f
	.zero		1


	//   ....[80]....
        /*0588*/ 	.word	0x00007e90
        /*058c*/ 	.word	0x00000009
        /*0590*/ 	.word	0x00000000
        /*0594*/ 	.short	0x010a
        /*0596*/ 	.byte	0x3f
	.zero		1


	//   ....[81]....
        /*0598*/ 	.word	0x00007ee0
        /*059c*/ 	.word	0x00000006
        /*05a0*/ 	.word	0x00000000
        /*05a4*/ 	.short	0x010a
        /*05a6*/ 	.byte	0x3f
	.zero		1


	//   ....[82]....
        /*05a8*/ 	.word	0x00007f30
        /*05ac*/ 	.word	0x00000009
        /*05b0*/ 	.word	0x00000000
        /*05b4*/ 	.short	0x010a
        /*05b6*/ 	.byte	0x3f
	.zero		1


	//   ....[83]....
        /*05b8*/ 	.word	0x00007f80
        /*05bc*/ 	.word	0x00000006
        /*05c0*/ 	.word	0x00000000
        /*05c4*/ 	.short	0x010a
        /*05c6*/ 	.byte	0x3f
	.zero		1


	//   ....[84]....
        /*05c8*/ 	.word	0x00007fd0
        /*05cc*/ 	.word	0x00000009
        /*05d0*/ 	.word	0x00000000
        /*05d4*/ 	.short	0x010a
        /*05d6*/ 	.byte	0x3f
	.zero		1


	//   ....[85]....
        /*05d8*/ 	.word	0x00008020
        /*05dc*/ 	.word	0x00000006
        /*05e0*/ 	.word	0x00000000
        /*05e4*/ 	.short	0x010a
        /*05e6*/ 	.byte	0x3f
	.zero		1


	//   ....[86]....
        /*05e8*/ 	.word	0x00008070
        /*05ec*/ 	.word	0x00000009
        /*05f0*/ 	.word	0x00000000
        /*05f4*/ 	.short	0x010a
        /*05f6*/ 	.byte	0x3f
	.zero		1


	//   ....[87]....
        /*05f8*/ 	.word	0x000080c0
        /*05fc*/ 	.word	0x00000006
        /*0600*/ 	.word	0x00000000
        /*0604*/ 	.short	0x010a
        /*0606*/ 	.byte	0x3f
	.zero		1


	//   ....[88]....
        /*0608*/ 	.word	0x00008110
        /*060c*/ 	.word	0x00000009
        /*0610*/ 	.word	0x00000000
        /*0614*/ 	.short	0x010a
        /*0616*/ 	.byte	0x3f
	.zero		1


	//   ....[89]....
        /*0618*/ 	.word	0x00008160
        /*061c*/ 	.word	0x00000006
        /*0620*/ 	.word	0x00000000
        /*0624*/ 	.short	0x010a
        /*0626*/ 	.byte	0x3f
	.zero		1


	//   ....[90]....
        /*0628*/ 	.word	0x000081b0
        /*062c*/ 	.word	0x00000009
        /*0630*/ 	.word	0x00000000
        /*0634*/ 	.short	0x010a
        /*0636*/ 	.byte	0x3f
	.zero		1


	//   ....[91]....
        /*0638*/ 	.word	0x00008200
        /*063c*/ 	.word	0x00000006
        /*0640*/ 	.word	0x00000000
        /*0644*/ 	.short	0x010a
        /*0646*/ 	.byte	0x3f
	.zero		1


	//   ....[92]....
        /*0648*/ 	.word	0x00008250
        /*064c*/ 	.word	0x00000009
        /*0650*/ 	.word	0x00000000
        /*0654*/ 	.short	0x010a
        /*0656*/ 	.byte	0x3f
	.zero		1


	//   ....[93]....
        /*0658*/ 	.word	0x000082a0
        /*065c*/ 	.word	0x00000006
        /*0660*/ 	.word	0x00000000
        /*0664*/ 	.short	0x010a
        /*0666*/ 	.byte	0x3f
	.zero		1


	//   ....[94]....
        /*0668*/ 	.word	0x000082f0
        /*066c*/ 	.word	0x00000009
        /*0670*/ 	.word	0x00000000
        /*0674*/ 	.short	0x010a
        /*0676*/ 	.byte	0x3f
	.zero		1


	//   ....[95]....
        /*0678*/ 	.word	0x00008340
        /*067c*/ 	.word	0x00000006
        /*0680*/ 	.word	0x00000000
        /*0684*/ 	.short	0x010a
        /*0686*/ 	.byte	0x3f
	.zero		1


	//   ....[96]....
        /*0688*/ 	.word	0x00008390
        /*068c*/ 	.word	0x00000009
        /*0690*/ 	.word	0x00000000
        /*0694*/ 	.short	0x010a
        /*0696*/ 	.byte	0x3f
	.zero		1


	//   ....[97]....
        /*0698*/ 	.word	0x000083e0
        /*069c*/ 	.word	0x00000006
        /*06a0*/ 	.word	0x00000000
        /*06a4*/ 	.short	0x010a
        /*06a6*/ 	.byte	0x3f
	.zero		1


	//   ....[98]....
        /*06a8*/ 	.word	0x00008430
        /*06ac*/ 	.word	0x00000009
        /*06b0*/ 	.word	0x00000000
        /*06b4*/ 	.short	0x010a
        /*06b6*/ 	.byte	0x3f
	.zero		1


	//   ....[99]....
        /*06b8*/ 	.word	0x00008480
        /*06bc*/ 	.word	0x00000006
        /*06c0*/ 	.word	0x00000000
        /*06c4*/ 	.short	0x010a
        /*06c6*/ 	.byte	0x3f
	.zero		1


	//----- nvinfo : EIATTR_NUM_MBARRIERS
	.align		4
.L_35:
        /*06c8*/ 	.byte	0x03, 0x38
        /*06ca*/ 	.short	0x002e


	//----- nvinfo : EIATTR_EXIT_INSTR_OFFSETS
	.align		4
        /*06cc*/ 	.byte	0x04, 0x1c
        /*06ce*/ 	.short	(.L_37 - .L_36)


	//   ....[0]....
.L_36:
        /*06d0*/ 	.word	0x00000be0


	//   ....[1]....
        /*06d4*/ 	.word	0x000013f0


	//   ....[2]....
        /*06d8*/ 	.word	0x00005b50


	//   ....[3]....
        /*06dc*/ 	.word	0x000060b0


	//   ....[4]....
        /*06e0*/ 	.word	0x00007c40


	//----- nvinfo : EIATTR_MAX_THREADS
	.align		4
.L_37:
        /*06e4*/ 	.byte	0x04, 0x05
        /*06e6*/ 	.short	(.L_39 - .L_38)
.L_38:
        /*06e8*/ 	.word	0x00000180
        /*06ec*/ 	.word	0x00000001
        /*06f0*/ 	.word	0x00000001


	//----- nvinfo : EIATTR_CRS_STACK_SIZE
	.align		4
.L_39:
        /*06f4*/ 	.byte	0x04, 0x1e
        /*06f6*/ 	.short	(.L_41 - .L_40)
.L_40:
        /*06f8*/ 	.word	0x00000000


	//----- nvinfo : EIATTR_CBANK_PARAM_SIZE
	.align		4
.L_41:
        /*06fc*/ 	.byte	0x03, 0x19
        /*06fe*/ 	.short	0x0470


	//----- nvinfo : EIATTR_PARAM_CBANK
	.align		4
        /*0700*/ 	.byte	0x04, 0x0a
        /*0702*/ 	.short	(.L_43 - .L_42)
	.align		4
.L_42:
        /*0704*/ 	.word	index@(.nv.constant0._ZN7cutlass13device_kernelINS_4gemm6kernel13GemmUniversalIN4cute5tupleIJiiiiEEENS1_10collective13CollectiveMmaINS1_34MainloopSm90TmaGmmaWarpSpecializedILi22ENS5_IJNS4_1CILi4EEESB_NSA_ILi1EEEEEENS1_35KernelTmaWarpSpecializedCooperativeEEENS5_IJNSA_ILi256EEENSA_ILi64EEENSA_ILi32EEEEEEaNS5_IJlSC_lEEEaSK_NS4_8TiledMMAINS4_8MMA_AtomIJNS4_4SM904GMMA26MMA_64x64x32_S32S8S8_SS_TNEEEENS4_6LayoutINS5_IJNSA_ILi2EEESC_SC_EEENS5_IJSC_NSA_ILi0EEESU_EEEEENS5_IJNS4_10UnderscoreESX_SX_EEEEENS4_23SM90_TMA_LOAD_MULTICASTENS4_14ComposedLayoutINS4_7SwizzleILi1ELi4ELi3EEENS4_18smem_ptr_flag_bitsILi8EEENSR_INS5_IJNSA_ILi8EEESI_EEENS5_IJSI_SC_EEEEEEEvNS4_8identityES10_S1A_vS1B_EENS_8epilogue10collective6detail29Sm90TmaWarpSpecializedAdapterINS1E_15DefaultEpilogueIaSK_SK_NS1D_6thread17LinearCombinationIaLi1EiiLNS1I_9ScaleType4KindE0ELNS_15FloatRoundStyleE2EaEENS1_15EpilogueDefaultEEEEEvvEEEEvNT_6ParamsE)
        /*0708*/ 	.short	0x0210
        /*070a*/ 	.short	0x0470


	//----- nvinfo : EIATTR_SW_WAR
	.align		4
.L_43:
        /*070c*/ 	.byte	0x04, 0x36
        /*070e*/ 	.short	(.L_45 - .L_44)
.L_44:
        /*0710*/ 	.word	0x00000008
.L_45:


//--------------------- .nv.callgraph             --------------------------
	.section	.nv.callgraph,"",@"SHT_CUDA_CALLGRAPH"
	.align	4
	.sectionentsize	8
	.align		4
        /*0000*/ 	.word	0x00000000
	.align		4
        /*0004*/ 	.word	0xffffffff
	.align		4
        /*0008*/ 	.word	index@(_ZN7cutlass13device_kernelINS_4gemm6kernel13GemmUniversalIN4cute5tupleIJiiiiEEENS1_10collective13CollectiveMmaINS1_34MainloopSm90TmaGmmaWarpSpecializedILi22ENS5_IJNS4_1CILi4EEESB_NSA_ILi1EEEEEENS1_35KernelTmaWarpSpecializedCooperativeEEENS5_IJNSA_ILi256EEENSA_ILi64EEENSA_ILi32EEEEEEaNS5_IJlSC_lEEEaSK_NS4_8TiledMMAINS4_8MMA_AtomIJNS4_4SM904GMMA26MMA_64x64x32_S32S8S8_SS_TNEEEENS4_6LayoutINS5_IJNSA_ILi2EEESC_SC_EEENS5_IJSC_NSA_ILi0EEESU_EEEEENS5_IJNS4_10UnderscoreESX_SX_EEEEENS4_23SM90_TMA_LOAD_MULTICASTENS4_14ComposedLayoutINS4_7SwizzleILi1ELi4ELi3EEENS4_18smem_ptr_flag_bitsILi8EEENSR_INS5_IJNSA_ILi8EEESI_EEENS5_IJSI_SC_EEEEEEEvNS4_8identityES10_S1A_vS1B_EENS_8epilogue10collective6detail29Sm90TmaWarpSpecializedAdapterINS1E_15DefaultEpilogueIaSK_SK_NS1D_6thread17LinearCombinationIaLi1EiiLNS1I_9ScaleType4KindE0ELNS_15FloatRoundStyleE2EaEENS1_15EpilogueDefaultEEEEEvvEEEEvNT_6ParamsE)
	.align		4
        /*000c*/ 	.word	index@(__assertfail)
	.align		4
        /*0010*/ 	.word	0x00000000
	.align		4
        /*0014*/ 	.word	0xfffffffe
	.align		4
        /*0018*/ 	.word	0x00000000
	.align		4
        /*001c*/ 	.word	0xfffffffd
	.align		4
        /*0020*/ 	.word	0x00000000
	.align		4
        /*0024*/ 	.word	0xfffffffc


//--------------------- .nv.constant4             --------------------------
	.section	.nv.constant4,"a",@progbits
	.align	8
	.align		8
.nv.constant4:
        /*0000*/ 	.dword	__assertfail
	.align		8
        /*0008*/ 	.dword	__unnamed_1
	.align		8
        /*0010*/ 	.dword	_ZN40_INTERNAL_11a24de7_4_k_cu_5d6a212b_202114cuda3std3__45__cpo5beginE
	.align		8
        /*0018*/ 	.dword	_ZN40_INTERNAL_11a24de7_4_k_cu_5d6a212b_202114cuda3std3__45__cpo3endE
	.align		8
        /*0020*/ 	.dword	_ZN40_INTERNAL_11a24de7_4_k_cu_5d6a212b_202114cuda3std3__45__cpo6cbeginE
	.align		8
        /*0028*/ 	.dword	_ZN40_INTERNAL_11a24de7_4_k_cu_5d6a212b_202114cuda3std3__45__cpo4cendE
	.align		8
        /*0030*/ 	.dword	_ZN40_INTERNAL_11a24de7_4_k_cu_5d6a212b_202114cuda3std3__442_GLOBAL__N__11a24de7_4_k_cu_5d6a212b_202116ignoreE
	.align		8
        /*0038*/ 	.dword	_ZN40_INTERNAL_11a24de7_4_k_cu_5d6a212b_202114cuda3std3__419piecewise_constructE
	.align		8
        /*0040*/ 	.dword	_ZN40_INTERNAL_11a24de7_4_k_cu_5d6a212b_202114cuda3std3__48in_placeE
	.align		8
        /*0048*/ 	.dword	_ZN40_INTERNAL_11a24de7_4_k_cu_5d6a212b_202114cuda3std6ranges3__45__cpo4swapE
	.align		8
        /*0050*/ 	.dword	_ZN40_INTERNAL_11a24de7_4_k_cu_5d6a212b_202114cuda3std6ranges3__45__cpo9iter_moveE
	.align		8
        /*0058*/ 	.dword	_ZN40_INTERNAL_11a24de7_4_k_cu_5d6a212b_202114cute7productE
	.align		8
        /*0060*/ 	.dword	_ZN40_INTERNAL_11a24de7_4_k_cu_5d6a212b_202114cute1_E
	.align		8
        /*0068*/ 	.dword	$str$22
	.align		8
        /*0070*/ 	.dword	$str$23


//--------------------- .text._ZN7cutlass13device_kernelINS_4gemm6kernel13GemmUniversalIN4cute5tupleIJiiiiEEENS1_10collective13CollectiveMmaINS1_34MainloopSm90TmaGmmaWarpSpecializedILi22ENS5_IJNS4_1CILi4EEESB_NSA_ILi1EEEEEENS1_35KernelTmaWarpSpecializedCooperativeEEENS5_IJNSA_ILi256EEENSA_ILi64EEENSA_ILi32EEEEEEaNS5_IJlSC_lEEEaSK_NS4_8TiledMMAINS4_8MMA_AtomIJNS4_4SM904GMMA26MMA_64x64x32_S32S8S8_SS_TNEEEENS4_6LayoutINS5_IJNSA_ILi2EEESC_SC_EEENS5_IJSC_NSA_ILi0EEESU_EEEEENS5_IJNS4_10UnderscoreESX_SX_EEEEENS4_23SM90_TMA_LOAD_MULTICASTENS4_14ComposedLayoutINS4_7SwizzleILi1ELi4ELi3EEENS4_18smem_ptr_flag_bitsILi8EEENSR_INS5_IJNSA_ILi8EEESI_EEENS5_IJSI_SC_EEEEEEEvNS4_8identityES10_S1A_vS1B_EENS_8epilogue10collective6detail29Sm90TmaWarpSpecializedAdapterINS1E_15DefaultEpilogueIaSK_SK_NS1D_6thread17LinearCombinationIaLi1EiiLNS1I_9ScaleType4KindE0ELNS_15FloatRoundStyleE2EaEENS1_15EpilogueDefaultEEEEEvvEEEEvNT_6ParamsE --------------------------
	.section	.text._ZN7cutlass13device_kernelINS_4gemm6kernel13GemmUniversalIN4cute5tupleIJiiiiEEENS1_10collective13CollectiveMmaINS1_34MainloopSm90TmaGmmaWarpSpecializedILi22ENS5_IJNS4_1CILi4EEESB_NSA_ILi1EEEEEENS1_35KernelTmaWarpSpecializedCooperativeEEENS5_IJNSA_ILi256EEENSA_ILi64EEENSA_ILi32EEEEEEaNS5_IJlSC_lEEEaSK_NS4_8TiledMMAINS4_8MMA_AtomIJNS4_4SM904GMMA26MMA_64x64x32_S32S8S8_SS_TNEEEENS4_6LayoutINS5_IJNSA_ILi2EEESC_SC_EEENS5_IJSC_NSA_ILi0EEESU_EEEEENS5_IJNS4_10UnderscoreESX_SX_EEEEENS4_23SM90_TMA_LOAD_MULTICASTENS4_14ComposedLayoutINS4_7SwizzleILi1ELi4ELi3EEENS4_18smem_ptr_flag_bitsILi8EEENSR_INS5_IJNSA_ILi8EEESI_EEENS5_IJSI_SC_EEEEEEEvNS4_8identityES10_S1A_vS1B_EENS_8epilogue10collective6detail29Sm90TmaWarpSpecializedAdapterINS1E_15DefaultEpilogueIaSK_SK_NS1D_6thread17LinearCombinationIaLi1EiiLNS1I_9ScaleType4KindE0ELNS_15FloatRoundStyleE2EaEENS1_15EpilogueDefaultEEEEEvvEEEEvNT_6ParamsE,"ax",@progbits
	.align	128
.text._ZN7cutlass13device_kernelINS_4gemm6kernel13GemmUniversalIN4cute5tupleIJiiiiEEENS1_10collective13CollectiveMmaINS1_34MainloopSm90TmaGmmaWarpSpecializedILi22ENS5_IJNS4_1CILi4EEESB_NSA_ILi1EEEEEENS1_35KernelTmaWarpSpecializedCooperativeEEENS5_IJNSA_ILi256EEENSA_ILi64EEENSA_ILi32EEEEEEaNS5_IJlSC_lEEEaSK_NS4_8TiledMMAINS4_8MMA_AtomIJNS4_4SM904GMMA26MMA_64x64x32_S32S8S8_SS_TNEEEENS4_6LayoutINS5_IJNSA_ILi2EEESC_SC_EEENS5_IJSC_NSA_ILi0EEESU_EEEEENS5_IJNS4_10UnderscoreESX_SX_EEEEENS4_23SM90_TMA_LOAD_MULTICASTENS4_14ComposedLayoutINS4_7SwizzleILi1ELi4ELi3EEENS4_18smem_ptr_flag_bitsILi8EEENSR_INS5_IJNSA_ILi8EEESI_EEENS5_IJSI_SC_EEEEEEEvNS4_8identityES10_S1A_vS1B_EENS_8epilogue10collective6detail29Sm90TmaWarpSpecializedAdapterINS1E_15DefaultEpilogueIaSK_SK_NS1D_6thread17LinearCombinationIaLi1EiiLNS1I_9ScaleType4KindE0ELNS_15FloatRoundStyleE2EaEENS1_15EpilogueDefaultEEEEEvvEEEEvNT_6ParamsE:
        .type           _ZN7cutlass13device_kernelINS_4gemm6kernel13GemmUniversalIN4cute5tupleIJiiiiEEENS1_10collective13CollectiveMmaINS1_34MainloopSm90TmaGmmaWarpSpecializedILi22ENS5_IJNS4_1CILi4EEESB_NSA_ILi1EEEEEENS1_35KernelTmaWarpSpecializedCooperativeEEENS5_IJNSA_ILi256EEENSA_ILi64EEENSA_ILi32EEEEEEaNS5_IJlSC_lEEEaSK_NS4_8TiledMMAINS4_8MMA_AtomIJNS4_4SM904GMMA26MMA_64x64x32_S32S8S8_SS_TNEEEENS4_6LayoutINS5_IJNSA_ILi2EEESC_SC_EEENS5_IJSC_NSA_ILi0EEESU_EEEEENS5_IJNS4_10UnderscoreESX_SX_EEEEENS4_23SM90_TMA_LOAD_MULTICASTENS4_14ComposedLayoutINS4_7SwizzleILi1ELi4ELi3EEENS4_18smem_ptr_flag_bitsILi8EEENSR_INS5_IJNSA_ILi8EEESI_EEENS5_IJSI_SC_EEEEEEEvNS4_8identityES10_S1A_vS1B_EENS_8epilogue10collective6detail29Sm90TmaWarpSpecializedAdapterINS1E_15DefaultEpilogueIaSK_SK_NS1D_6thread17LinearCombinationIaLi1EiiLNS1I_9ScaleType4KindE0ELNS_15FloatRoundStyleE2EaEENS1_15EpilogueDefaultEEEEEvvEEEEvNT_6ParamsE,@function
        .size           _ZN7cutlass13device_kernelINS_4gemm6kernel13GemmUniversalIN4cute5tupleIJiiiiEEENS1_10collective13CollectiveMmaINS1_34MainloopSm90TmaGmmaWarpSpecializedILi22ENS5_IJNS4_1CILi4EEESB_NSA_ILi1EEEEEENS1_35KernelTmaWarpSpecializedCooperativeEEENS5_IJNSA_ILi256EEENSA_ILi64EEENSA_ILi32EEEEEEaNS5_IJlSC_lEEEaSK_NS4_8TiledMMAINS4_8MMA_AtomIJNS4_4SM904GMMA26MMA_64x64x32_S32S8S8_SS_TNEEEENS4_6LayoutINS5_IJNSA_ILi2EEESC_SC_EEENS5_IJSC_NSA_ILi0EEESU_EEEEENS5_IJNS4_10UnderscoreESX_SX_EEEEENS4_23SM90_TMA_LOAD_MULTICASTENS4_14ComposedLayoutINS4_7SwizzleILi1ELi4ELi3EEENS4_18smem_ptr_flag_bitsILi8EEENSR_INS5_IJNSA_ILi8EEESI_EEENS5_IJSI_SC_EEEEEEEvNS4_8identityES10_S1A_vS1B_EENS_8epilogue10collective6detail29Sm90TmaWarpSpecializedAdapterINS1E_15DefaultEpilogueIaSK_SK_NS1D_6thread17LinearCombinationIaLi1EiiLNS1I_9ScaleType4KindE0ELNS_15FloatRoundStyleE2EaEENS1_15EpilogueDefaultEEEEEvvEEEEvNT_6ParamsE,(.L_x_240 - _ZN7cutlass13device_kernelINS_4gemm6kernel13GemmUniversalIN4cute5tupleIJiiiiEEENS1_10collective13CollectiveMmaINS1_34MainloopSm90TmaGmmaWarpSpecializedILi22ENS5_IJNS4_1CILi4EEESB_NSA_ILi1EEEEEENS1_35KernelTmaWarpSpecializedCooperativeEEENS5_IJNSA_ILi256EEENSA_ILi64EEENSA_ILi32EEEEEEaNS5_IJlSC_lEEEaSK_NS4_8TiledMMAINS4_8MMA_AtomIJNS4_4SM904GMMA26MMA_64x64x32_S32S8S8_SS_TNEEEENS4_6LayoutINS5_IJNSA_ILi2EEESC_SC_EEENS5_IJSC_NSA_ILi0EEESU_EEEEENS5_IJNS4_10UnderscoreESX_SX_EEEEENS4_23SM90_TMA_LOAD_MULTICASTENS4_14ComposedLayoutINS4_7SwizzleILi1ELi4ELi3EEENS4_18smem_ptr_flag_bitsILi8EEENSR_INS5_IJNSA_ILi8EEESI_EEENS5_IJSI_SC_EEEEEEEvNS4_8identityES10_S1A_vS1B_EENS_8epilogue10collective6detail29Sm90TmaWarpSpecializedAdapterINS1E_15DefaultEpilogueIaSK_SK_NS1D_6thread17LinearCombinationIaLi1EiiLNS1I_9ScaleType4KindE0ELNS_15FloatRoundStyleE2EaEENS1_15EpilogueDefaultEEEEEvvEEEEvNT_6ParamsE)
        .other          _ZN7cutlass13device_kernelINS_4gemm6kernel13GemmUniversalIN4cute5tupleIJiiiiEEENS1_10collective13CollectiveMmaINS1_34MainloopSm90TmaGmmaWarpSpecializedILi22ENS5_IJNS4_1CILi4EEESB_NSA_ILi1EEEEEENS1_35KernelTmaWarpSpecializedCooperativeEEENS5_IJNSA_ILi256EEENSA_ILi64EEENSA_ILi32EEEEEEaNS5_IJlSC_lEEEaSK_NS4_8TiledMMAINS4_8MMA_AtomIJNS4_4SM904GMMA26MMA_64x64x32_S32S8S8_SS_TNEEEENS4_6LayoutINS5_IJNSA_ILi2EEESC_SC_EEENS5_IJSC_NSA_ILi0EEESU_EEEEENS5_IJNS4_10UnderscoreESX_SX_EEEEENS4_23SM90_TMA_LOAD_MULTICASTENS4_14ComposedLayoutINS4_7SwizzleILi1ELi4ELi3EEENS4_18smem_ptr_flag_bitsILi8EEENSR_INS5_IJNSA_ILi8EEESI_EEENS5_IJSI_SC_EEEEEEEvNS4_8identityES10_S1A_vS1B_EENS_8epilogue10collective6detail29Sm90TmaWarpSpecializedAdapterINS1E_15DefaultEpilogueIaSK_SK_NS1D_6thread17LinearCombinationIaLi1EiiLNS1I_9ScaleType4KindE0ELNS_15FloatRoundStyleE2EaEENS1_15EpilogueDefaultEEEEEvvEEEEvNT_6ParamsE,@"STO_CUDA_ENTRY STV_DEFAULT"
_ZN7cutlass13device_kernelINS_4gemm6kernel13GemmUniversalIN4cute5tupleIJiiiiEEENS1_10collective13CollectiveMmaINS1_34MainloopSm90TmaGmmaWarpSpecializedILi22ENS5_IJNS4_1CILi4EEESB_NSA_ILi1EEEEEENS1_35KernelTmaWarpSpecializedCooperativeEEENS5_IJNSA_ILi256EEENSA_ILi64EEENSA_ILi32EEEEEEaNS5_IJlSC_lEEEaSK_NS4_8TiledMMAINS4_8MMA_AtomIJNS4_4SM904GMMA26MMA_64x64x32_S32S8S8_SS_TNEEEENS4_6LayoutINS5_IJNSA_ILi2EEESC_SC_EEENS5_IJSC_NSA_ILi0EEESU_EEEEENS5_IJNS4_10UnderscoreESX_SX_EEEEENS4_23SM90_TMA_LOAD_MULTICASTENS4_14ComposedLayoutINS4_7SwizzleILi1ELi4ELi3EEENS4_18smem_ptr_flag_bitsILi8EEENSR_INS5_IJNSA_ILi8EEESI_EEENS5_IJSI_SC_EEEEEEEvNS4_8identityES10_S1A_vS1B_EENS_8epilogue10collective6detail29Sm90TmaWarpSpecializedAdapterINS1E_15DefaultEpilogueIaSK_SK_NS1D_6thread17LinearCombinationIaLi1EiiLNS1I_9ScaleType4KindE0ELNS_15FloatRoundStyleE2EaEENS1_15EpilogueDefaultEEEEEvvEEEEvNT_6ParamsE:
[----:B------:R-:W0:Y:S01]  /*0000*/  LDC R1, c[0x0][0x28] ;  /* 0x00000a00ff017b82 */ /* 0x000e220000000800 */
[----:B------:R-:W1:Y:S01]  /*0010*/  S2R R18, SR_TID.X ;  /* 0x0000000000127919 */ /* 0x000e620000002100 */
[----:B------:R-:W-:Y:S01]  /*0020*/  ELECT P0, URZ, PT ;  /* 0x00000000003f782f */ /* 0x000fe20003800000 */
[----:B------:R-:W-:Y:S01]  /*0030*/  BSSY B0, `(.L_x_0) ;  /* 0x000000f000007945 */ /* 0x000fe20003800000 */
[--C-:B-1----:R-:W-:Y:S02]  /*0040*/  SHF.R.U32.HI R0, RZ, 0x5, R18.reuse ;  /* 0x00000005ff007819 */ /* 0x102fe40000011612 */
[----:B------:R-:W-:-:S03]  /*0050*/  SHF.R.U32.HI R3, RZ, 0x7, R18 ;  /* 0x00000007ff037819 */ /* 0x000fc60000011612 */
[----:B------:R-:W1:Y:S04]  /*0060*/  SHFL.IDX PT, R2, R0, RZ, 0x1f ;  /* 0x00001fff00027589 */ /* 0x000e6800000e0000 */
[----:B------:R2:W3:Y:S01]  /*0070*/  SHFL.IDX PT, R5, R3, RZ, 0x1f ;  /* 0x00001fff03057589 */ /* 0x0004e200000e0000 */
[----:B-1----:R-:W-:-:S13]  /*0080*/  ISETP.NE.OR P0, PT, R2, RZ, !P0 ;  /* 0x000000ff0200720c */ /* 0x002fda0004705670 */
[----:B0-23--:R-:W-:Y:S05]  /*0090*/  @P0 BRA `(.L_x_1) ;  /* 0x0000000000200947 */ /* 0x00dfea0003800000 */
[----:B------:R-:W-:Y:S02]  /*00a0*/  ULDC.64 UR4, c[0x0][0x198] ;  /* 0x0000660000047ab9 */ /* 0x000fe40000000a00 */
[----:B------:R-:W-:Y:S02]  /*00b0*/  UIADD3 UR6, UP0, UR4, 0xf0, URZ ;  /* 0x000000f004067890 */ /* 0x000fe4000ff1e03f */
[----:B------:R-:W-:Y:S02]  /*00c0*/  UIADD3 UR4, UP1, UR4, 0x1f0, URZ ;  /* 0x000001f004047890 */ /* 0x000fe4000ff3e03f */
[----:B------:R-:W-:Y:S02]  /*00d0*/  UIADD3.X UR7, URZ, UR5, URZ, UP0, !UPT ;  /* 0x000000053f077290 */ /* 0x000fe400087fe43f */
[----:B------:R-:W-:-:S07]  /*00e0*/  UIADD3.X UR5, URZ, UR5, URZ, UP1, !UPT ;  /* 0x000000053f057290 */ /* 0x000fce0008ffe43f */
[----:B------:R0:W-:Y:S02]  /*00f0*/  UTMACCTL.PF [UR6] ;  /* 0x00000000060079b9 */ /* 0x0001e40008040000 */
[----:B------:R0:W-:Y:S02]  /*0100*/  UTMACCTL.PF [UR4] ;  /* 0x00000000040079b9 */ /* 0x0001e40008040000 */
[----:B0-----:R-:W-:Y:S01]  /*0110*/  NOP ;  /* 0x0000000000007918 */ /* 0x001fe20000000000 */
.L_x_1:
[----:B------:R-:W-:Y:S05]  /*0120*/  BSYNC B0 ;  /* 0x0000000000007941 */ /* 0x000fea0003800000 */
.L_x_0:
[----:B------:R-:W0:Y:S02]  /*0130*/  SHFL.IDX PT, R3, R0, RZ, 0x1f ;  /* 0x00001fff00037589 */ /* 0x000e2400000e0000 */
[----:B0-----:R-:W-:-:S13]  /*0140*/  ISETP.NE.AND P0, PT, R3, RZ, PT ;  /* 0x000000ff0300720c */ /* 0x001fda0003f05270 */
[----:B------:R-:W-:Y:S05]  /*0150*/  @P0 BRA `(.L_x_2) ;  /* 0x0000000000f40947 */ /* 0x000fea0003800000 */
[----:B------:R-:W-:Y:S01]  /*0160*/  ELECT P0, URZ, PT ;  /* 0x00000000003f782f */ /* 0x000fe20003800000 */
[----:B------:R-:W-:-:S12]  /*0170*/  BSSY B0, `(.L_x_2) ;  /* 0x000003b000007945 */ /* 0x000fd80003800000 */
[----:B------:R-:W-:Y:S05]  /*0180*/  @!P0 BRA `(.L_x_3) ;  /* 0x0000000000e48947 */ /* 0x000fea0003800000 */
[----:B------:R-:W0:Y:S01]  /*0190*/  S2UR UR8, SR_CgaCtaId ;  /* 0x00000000000879c3 */ /* 0x000e220000008800 */
[----:B------:R-:W-:Y:S01]  /*01a0*/  UMOV UR4, 0x400 ;  /* 0x0000040000047882 */ /* 0x000fe20000000000 */
[----:B------:R-:W-:Y:S01]  /*01b0*/  UMOV UR5, 0x1 ;  /* 0x0000000100057882 */ /* 0x000fe20000000000 */
[----:B------:R-:W-:Y:S02]  /*01c0*/  UMOV UR6, 0xe ;  /* 0x0000000e00067882 */ /* 0x000fe40000000000 */
[----:B------:R-:W-:-:S04]  /*01d0*/  UIADD3 UR6, -UR6, 0x100000, URZ ;  /* 0x0010000006067890 */ /* 0x000fc8000fffe13f */
[----:B------:R-:W-:Y:S02]  /*01e0*/  USHF.L.U32 UR7, UR6, 0xb, URZ ;  /* 0x0000000b06077899 */ /* 0x000fe4000800063f */
[----:B------:R-:W-:Y:S02]  /*01f0*/  USHF.L.U32 UR6, UR6, 0x1, URZ ;  /* 0x0000000106067899 */ /* 0x000fe4000800063f */
[----:B0-----:R-:W-:Y:S02]  /*0200*/  ULEA UR8, UR8, UR4, 0x18 ;  /* 0x0000000408087291 */ /* 0x001fe4000f8ec03f */
[----:B------:R-:W-:-:S04]  /*0210*/  UIADD3 UR4, -UR5, 0x100000, URZ ;  /* 0x0010000005047890 */ /* 0x000fc8000fffe13f */
[----:B------:R-:W-:Y:S02]  /*0220*/  USHF.L.U32 UR5, UR4, 0xb, URZ ;  /* 0x0000000b04057899 */ /* 0x000fe4000800063f */
[----:B------:R-:W-:Y:S01]  /*0230*/  USHF.L.U32 UR4, UR4, 0x1, URZ ;  /* 0x0000000104047899 */ /* 0x000fe2000800063f */
[----:B------:R-:W0:Y:S11]  /*0240*/  FENCE.VIEW.ASYNC.S ;  /* 0x00000000000073c6 */ /* 0x000e360000000000 */
[----:B0-----:R0:W1:Y:S01]  /*0250*/  SYNCS.EXCH.64 URZ, [UR8], UR4 ;  /* 0x00000004083f75b2 */ /* 0x0010620008000100 */
[----:B------:R0:W2:Y:S01]  /*0260*/  SYNCS.EXCH.64 URZ, [UR8+0xb0], UR6 ;  /* 0x0000b006083f75b2 */ /* 0x0000a20008000100 */
[----:B------:R0:W3:Y:S01]  /*0270*/  SYNCS.EXCH.64 URZ, [UR8+0x8], UR4 ;  /* 0x00000804083f75b2 */ /* 0x0000e20008000100 */
[----:B------:R0:W4:Y:S01]  /*0280*/  SYNCS.EXCH.64 URZ, [UR8+0xb8], UR6 ;  /* 0x0000b806083f75b2 */ /* 0x0001220008000100 */
[----:B------:R0:W0:Y:S01]  /*0290*/  SYNCS.EXCH.64 URZ, [UR8+0x10], UR4 ;  /* 0x00001004083f75b2 */ /* 0x0000220008000100 */
        /* <DEDUP_REMOVED lines=39> */
[----:B-1234-:R-:W-:Y:S01]  /*0510*/  NOP ;  /* 0x0000000000007918 */ /* 0x01efe20000000000 */
.L_x_3:
[----:B0-----:R-:W-:Y:S05]  /*0520*/  BSYNC B0 ;  /* 0x0000000000007941 */ /* 0x001fea0003800000 */
.L_x_2:
[----:B------:R-:W-:Y:S01]  /*0530*/  SHF.R.S32.HI R7, RZ, 0x1f, R18 ;  /* 0x0000001fff077819 */ /* 0x000fe20000011412 */
[----:B------:R-:W0:Y:S01]  /*0540*/  SHFL.IDX PT, R0, R0, RZ, 0x1f ;  /* 0x00001fff00007589 */ /* 0x000e2200000e0000 */
[----:B------:R-:W1:Y:S01]  /*0550*/  S2UR UR8, SR_CTAID.X ;  /* 0x00000000000879c3 */ /* 0x000e620000002500 */
[----:B------:R-:W-:Y:S02]  /*0560*/  ELECT P0, URZ, PT ;  /* 0x00000000003f782f */ /* 0x000fe40003800000 */
[----:B------:R-:W-:Y:S01]  /*0570*/  LEA.HI R7, R7, R18, RZ, 0x7 ;  /* 0x0000001207077211 */ /* 0x000fe200078f38ff */
[----:B------:R-:W2:Y:S01]  /*0580*/  S2R R4, SR_CTAID.Y ;  /* 0x0000000000047919 */ /* 0x000ea20000002600 */
[----:B------:R-:W-:Y:S01]  /*0590*/  SHF.R.S32.HI R8, RZ, 0x1f, R3 ;  /* 0x0000001fff087819 */ /* 0x000fe20000011403 */
[----:B------:R-:W-:Y:S01]  /*05a0*/  ULDC UR4, c[0x0][0x150] ;  /* 0x0000540000047ab9 */ /* 0x000fe20000000800 */
[----:B------:R-:W-:Y:S01]  /*05b0*/  LOP3.LUT R7, R7, 0xffffff80, RZ, 0xc0, !PT ;  /* 0xffffff8007077812 */ /* 0x000fe200078ec0ff */
[----:B------:R-:W-:Y:S01]  /*05c0*/  NOP ;  /* 0x0000000000007918 */ /* 0x000fe20000000000 */
[----:B------:R-:W-:Y:S01]  /*05d0*/  LEA.HI R8, R8, R3, RZ, 0x2 ;  /* 0x0000000308087211 */ /* 0x000fe200078f10ff */
[----:B------:R-:W3:Y:S01]  /*05e0*/  LDC R10, c[0x0][0x144] ;  /* 0x00005100ff0a7b82 */ /* 0x000ee20000000800 */
[----:B------:R-:W-:Y:S01]  /*05f0*/  NOP ;  /* 0x0000000000007918 */ /* 0x000fe20000000000 */
[----:B------:R-:W-:Y:S01]  /*0600*/  IMAD.IADD R6, R18, 0x1, -R7 ;  /* 0x0000000112067824 */ /* 0x000fe200078e0a07 */
[----:B------:R-:W-:Y:S01]  /*0610*/  LOP3.LUT R8, R8, 0x3ffffffc, RZ, 0xc0, !PT ;  /* 0x3ffffffc08087812 */ /* 0x000fe200078ec0ff */
[----:B------:R-:W-:Y:S01]  /*0620*/  IMAD.MOV.U32 R23, RZ, RZ, 0x1 ;  /* 0x00000001ff177424 */ /* 0x000fe200078e00ff */
[----:B------:R-:W-:-:S02]  /*0630*/  ISETP.NE.AND P3, PT, R5, RZ, PT ;  /* 0x000000ff0500720c */ /* 0x000fc40003f65270 */
[----:B------:R-:W-:Y:S01]  /*0640*/  SHF.R.S32.HI R7, RZ, 0x1f, R6 ;  /* 0x0000001fff077819 */ /* 0x000fe20000011406 */
[----:B------:R-:W-:Y:S01]  /*0650*/  IMAD.IADD R8, R3, 0x1, -R8 ;  /* 0x0000000103087824 */ /* 0x000fe200078e0a08 */
[----:B------:R-:W4:Y:S02]  /*0660*/  LDC R12, c[0x0][0x140] ;  /* 0x00005000ff0c7b82 */ /* 0x000f240000000800 */
[----:B------:R-:W-:Y:S02]  /*0670*/  LEA.HI R7, R7, R6, RZ, 0x3 ;  /* 0x0000000607077211 */ /* 0x000fe400078f18ff */
[----:B0-----:R-:W-:Y:S02]  /*0680*/  ISETP.NE.OR P0, PT, R0, RZ, !P0 ;  /* 0x000000ff0000720c */ /* 0x001fe40004705670 */
[--C-:B------:R-:W-:Y:S02]  /*0690*/  SHF.R.S32.HI R0, RZ, 0x3, R7.reuse ;  /* 0x00000003ff007819 */ /* 0x100fe40000011407 */
[----:B------:R-:W-:-:S02]  /*06a0*/  SHF.R.S32.HI R7, RZ, 0x1f, R7 ;  /* 0x0000001fff077819 */ /* 0x000fc40000011407 */
[----:B-1----:R-:W-:Y:S02]  /*06b0*/  I2FP.F32.U32 R9, UR8 ;  /* 0x0000000800097c45 */ /* 0x002fe40008201000 */
[----:B------:R-:W-:-:S03]  /*06c0*/  LEA.HI R7, R7, R0, RZ, 0x2 ;  /* 0x0000000007077211 */ /* 0x000fc600078f10ff */
[----:B------:R-:W-:Y:S01]  /*06d0*/  FMUL R9, R9, UR4 ;  /* 0x0000000409097c20 */ /* 0x000fe20008400000 */
[----:B------:R-:W-:Y:S01]  /*06e0*/  LOP3.LUT R7, R7, 0xfffffffc, RZ, 0xc0, !PT ;  /* 0xfffffffc07077812 */ /* 0x000fe200078ec0ff */
[----:B------:R-:W-:Y:S01]  /*06f0*/  VOTEU.ALL UP0, P0 ;  /* 0x00000000003f7886 */ /* 0x000fe20000000000 */
[----:B--2---:R-:W-:Y:S01]  /*0700*/  I2FP.F32.U32 R11, R4 ;  /* 0x00000004000b7245 */ /* 0x004fe20000201000 */
[----:B------:R-:W-:Y:S01]  /*0710*/  ULDC UR4, c[0x0][0x154] ;  /* 0x0000550000047ab9 */ /* 0x000fe20000000800 */
[----:B------:R-:W-:Y:S01]  /*0720*/  VOTEU.ALL UP1, P0 ;  /* 0x00000000003f7886 */ /* 0x000fe20000020000 */
[----:B------:R-:W-:Y:S01]  /*0730*/  IMAD.IADD R7, R0, 0x1, -R7 ;  /* 0x0000000100077824 */ /* 0x000fe200078e0a07 */
[----:B------:R-:W0:Y:S01]  /*0740*/  F2I.U32.TRUNC.NTZ R9, R9 ;  /* 0x0000000900097305 */ /* 0x000e22000020f000 */
[----:B------:R-:W1:Y:S01]  /*0750*/  @!UP0 S2UR UR7, SR_CgaCtaId ;  /* 0x00000000000789c3 */ /* 0x000e620000008800 */
[----:B------:R-:W-:Y:S01]  /*0760*/  @!UP0 UMOV UR6, 0x400 ;  /* 0x0000040000068882 */ /* 0x000fe20000000000 */
[----:B------:R-:W-:Y:S01]  /*0770*/  IMAD R8, R8, 0x4, R7 ;  /* 0x0000000408087824 */ /* 0x000fe200078e0207 */
[----:B----4-:R-:W-:-:S04]  /*0780*/  ISETP.EQ.U32.AND P2, PT, R12, 0x1, PT ;  /* 0x000000010c00780c */ /* 0x010fc80003f42070 */
[----:B------:R-:W-:-:S04]  /*0790*/  SHF.R.S32.HI R3, RZ, 0x1f, R8 ;  /* 0x0000001fff037819 */ /* 0x000fc80000011408 */
[----:B------:R-:W-:Y:S01]  /*07a0*/  LEA.HI R0, R3, R8, RZ, 0x2 ;  /* 0x0000000803007211 */ /* 0x000fe200078f10ff */
[----:B0-----:R-:W-:-:S03]  /*07b0*/  IMAD.MOV R7, RZ, RZ, -R9 ;  /* 0x000000ffff077224 */ /* 0x001fc600078e0a09 */
[----:B------:R-:W-:Y:S01]  /*07c0*/  LOP3.LUT R9, R0, 0xfffffffc, RZ, 0xc0, !PT ;  /* 0xfffffffc00097812 */ /* 0x000fe200078ec0ff */
[----:B---3--:R-:W-:Y:S02]  /*07d0*/  IMAD R3, R10, R7, UR8 ;  /* 0x000000080a037e24 */ /* 0x008fe4000f8e0207 */
[----:B------:R-:W-:Y:S02]  /*07e0*/  FMUL R10, R11, UR4 ;  /* 0x000000040b0a7c20 */ /* 0x000fe40008400000 */
[C---:B------:R-:W-:Y:S01]  /*07f0*/  IMAD.IADD R0, R8.reuse, 0x1, -R9 ;  /* 0x0000000108007824 */ /* 0x040fe200078e0a09 */
[----:B------:R-:W0:Y:S01]  /*0800*/  LDC R7, c[0x0][0x148] ;  /* 0x00005200ff077b82 */ /* 0x000e220000000800 */
[----:B------:R-:W-:Y:S01]  /*0810*/  SHF.R.S32.HI R9, RZ, 0x1f, R2 ;  /* 0x0000001fff097819 */ /* 0x000fe20000011402 */
[----:B------:R-:W-:Y:S01]  /*0820*/  IMAD.SHL.U32 R11, R8, 0x4, RZ ;  /* 0x00000004080b7824 */ /* 0x000fe200078e00ff */
[----:B------:R-:W-:Y:S01]  /*0830*/  UMOV UR4, 0x20 ;  /* 0x0000002000047882 */ /* 0x000fe20000000000 */
[----:B------:R-:W-:Y:S01]  /*0840*/  ISETP.NE.AND P4, PT, R0, R3, PT ;  /* 0x000000030000720c */ /* 0x000fe20003f85270 */
[----:B------:R-:W2:Y:S01]  /*0850*/  F2I.U32.TRUNC.NTZ R10, R10 ;  /* 0x0000000a000a7305 */ /* 0x000ea2000020f000 */
[----:B------:R-:W-:Y:S01]  /*0860*/  LEA.HI R9, R9, R2, RZ, 0x2 ;  /* 0x0000000209097211 */ /* 0x000fe200078f10ff */
[----:B------:R-:W-:-:S04]  /*0870*/  @!UP0 UIADD3 UR4, -UR4, 0x100000, URZ ;  /* 0x0010000004048890 */ /* 0x000fc8000fffe13f */
[----:B------:R-:W-:Y:S02]  /*0880*/  @!UP0 USHF.L.U32 UR5, UR4, 0xb, URZ ;  /* 0x0000000b04058899 */ /* 0x000fe4000800063f */
[----:B------:R-:W-:Y:S01]  /*0890*/  @!UP0 USHF.L.U32 UR4, UR4, 0x1, URZ ;  /* 0x0000000104048899 */ /* 0x000fe2000800063f */
[----:B------:R-:W-:Y:S01]  /*08a0*/  LOP3.LUT R22, R8, 0xc, R11, 0x78, !PT ;  /* 0x0000000c08167812 */ /* 0x000fe200078e780b */
[----:B-1----:R-:W-:Y:S01]  /*08b0*/  @!UP0 ULEA UR6, UR7, UR6, 0x18 ;  /* 0x0000000607068291 */ /* 0x002fe2000f8ec03f */
[----:B------:R-:W-:Y:S01]  /*08c0*/  LOP3.LUT R9, R9, 0xfffffffc, RZ, 0xc0, !PT ;  /* 0xfffffffc09097812 */ /* 0x000fe200078ec0ff */
[----:B------:R-:W-:Y:S01]  /*08d0*/  VOTEU.ALL UP0, P0 ;  /* 0x00000000003f7886 */ /* 0x000fe20000000000 */
[----:B------:R-:W-:Y:S01]  /*08e0*/  LOP3.LUT P0, RZ, R6, 0x7, RZ, 0xc0, !PT ;  /* 0x0000000706ff7812 */ /* 0x000fe2000780c0ff */
[----:B------:R-:W-:Y:S02]  /*08f0*/  VIADD R6, R5, 0xffffffff ;  /* 0xffffffff05067836 */ /* 0x000fe40000000000 */
[----:B------:R-:W-:Y:S01]  /*0900*/  IMAD.IADD R0, R2, 0x1, -R9 ;  /* 0x0000000102007824 */ /* 0x000fe200078e0a09 */
[----:B------:R-:W-:-:S02]  /*0910*/  ISETP.LT.U32.AND P0, PT, R22, 0x10, !P0 ;  /* 0x000000101600780c */ /* 0x000fc40004701070 */
[----:B------:R-:W-:Y:S01]  /*0920*/  @P4 SHF.R.S32.HI R9, RZ, 0x1f, R22 ;  /* 0x0000001fff094819 */ /* 0x000fe20000011416 */
[----:B--2---:R-:W-:Y:S01]  /*0930*/  IMAD.MOV R21, RZ, RZ, -R10 ;  /* 0x000000ffff157224 */ /* 0x004fe200078e0a0a */
[C---:B------:R-:W-:Y:S01]  /*0940*/  ISETP.NE.AND P1, PT, R0.reuse, 0x3, PT ;  /* 0x000000030000780c */ /* 0x040fe20003f25270 */
[----:B------:R-:W1:Y:S02]  /*0950*/  FENCE.VIEW.ASYNC.S ;  /* 0x00000000000073c6 */ /* 0x000e640000000000 */
[----:B-1----:R1:W2:Y:S01]  /*0960*/  @!UP0 SYNCS.EXCH.64 URZ, [UR6+0x170], UR4 ;  /* 0x00017004063f85b2 */ /* 0x0022a20008000100 */
[----:B------:R-:W-:Y:S01]  /*0970*/  @P4 LEA.HI R9, R9, R22, RZ, 0x2 ;  /* 0x0000001609094211 */ /* 0x000fe200078f10ff */
[----:B0-----:R-:W-:Y:S01]  /*0980*/  IMAD R2, R7, R21, R4 ;  /* 0x0000001507027224 */ /* 0x001fe200078e0204 */
[----:B------:R-:W-:Y:S02]  /*0990*/  ISETP.EQ.OR P1, PT, R0, RZ, !P1 ;  /* 0x000000ff0000720c */ /* 0x000fe40004f22670 */
[----:B------:R-:W-:-:S02]  /*09a0*/  @P4 SHF.R.S32.HI R9, RZ, 0x2, R9 ;  /* 0x00000002ff094819 */ /* 0x000fc40000011409 */
[----:B------:R-:W-:Y:S02]  /*09b0*/  ISETP.EQ.AND P1, PT, R5, RZ, P1 ;  /* 0x000000ff0500720c */ /* 0x000fe40000f22270 */
[----:B------:R-:W-:Y:S02]  /*09c0*/  @P4 ISETP.NE.AND P5, PT, R9, R2, PT ;  /* 0x000000020900420c */ /* 0x000fe40003fa5270 */
[----:B------:R-:W-:Y:S02]  /*09d0*/  ISETP.GE.U32.AND P6, PT, R6, 0x2, PT ;  /* 0x000000020600780c */ /* 0x000fe40003fc6070 */
[----:B------:R-:W-:Y:S02]  /*09e0*/  SEL R2, RZ, 0x1, !P0 ;  /* 0x00000001ff027807 */ /* 0x000fe40004000000 */
[----:B------:R-:W-:Y:S01]  /*09f0*/  @P4 SEL R23, RZ, 0x1, P5 ;  /* 0x00000001ff174807 */ /* 0x000fe20002800000 */
[----:B------:R1:W0:Y:S01]  /*0a00*/  @!UP1 SYNCS.EXCH.64 URZ, [UR6+0x178], UR4 ;  /* 0x00017804063f95b2 */ /* 0x0002220008000100 */
[----:B------:R-:W-:Y:S01]  /*0a10*/  SEL R19, RZ, 0x1, !P1 ;  /* 0x00000001ff137807 */ /* 0x000fe20004800000 */
[----:B------:R-:W-:Y:S01]  /*0a20*/  NOP ;  /* 0x0000000000007918 */ /* 0x000fe20000000000 */
[----:B------:R-:W-:-:S02]  /*0a30*/  LOP3.LUT R23, R23, R2, RZ, 0xc0, !PT ;  /* 0x0000000217177212 */ /* 0x000fc400078ec0ff */
[----:B------:R-:W-:Y:S01]  /*0a40*/  SEL R19, R19, 0x2, P6 ;  /* 0x0000000213137807 */ /* 0x000fe20003000000 */
[----:B-12---:R-:W-:Y:S06]  /*0a50*/  @!P2 BRA `(.L_x_4) ;  /* 0x000000000008a947 */ /* 0x006fec0003800000 */
[----:B0-----:R-:W-:Y:S01]  /*0a60*/  UCGABAR_ARV ;  /* 0x00000000000079c7 */ /* 0x001fe20008000000 */
[----:B------:R-:W-:Y:S05]  /*0a70*/  BRA `(.L_x_5) ;  /* 0x0000000000047947 */ /* 0x000fea0003800000 */
.L_x_4:
[----:B0-----:R-:W-:Y:S01]  /*0a80*/  NOP ;  /* 0x0000000000007918 */ /* 0x001fe20000000000 */
.L_x_5:
[----:B------:R-:W0:Y:S01]  /*0a90*/  LDC R2, c[0x0][0x65c] ;  /* 0x00019700ff027b82 */ /* 0x000e220000000800 */
[----:B------:R-:W-:Y:S02]  /*0aa0*/  IMAD.U32 R8, RZ, RZ, UR8 ;  /* 0x00000008ff087e24 */ /* 0x000fe4000f8e00ff */
[----:B------:R-:W-:Y:S01]  /*0ab0*/  IMAD.MOV.U32 R9, RZ, RZ, RZ ;  /* 0x000000ffff097224 */ /* 0x000fe200078e00ff */
[----:B0-----:R-:W-:-:S04]  /*0ac0*/  ISETP.NE.AND P1, PT, R2, 0x1, PT ;  /* 0x000000010200780c */ /* 0x001fc80003f25270 */
[----:B------:R-:W-:-:S09]  /*0ad0*/  P2R R5, PR, RZ, 0x2 ;  /* 0x00000002ff057803 */ /* 0x000fd20000000000 */
[----:B------:R-:W0:Y:S01]  /*0ae0*/  @P1 LDC R17, c[0x0][0x10] ;  /* 0x00000400ff111b82 */ /* 0x000e220000000800 */
[----:B------:R-:W-:Y:S02]  /*0af0*/  @P1 IMAD.MOV.U32 R5, RZ, RZ, RZ ;  /* 0x000000ffff051224 */ /* 0x000fe400078e00ff */
[----:B------:R-:W-:-:S05]  /*0b00*/  @P1 IMAD.MOV.U32 R13, RZ, RZ, RZ ;  /* 0x000000ffff0d1224 */ /* 0x000fca00078e00ff */
[----:B------:R-:W1:Y:S01]  /*0b10*/  @!P1 LDC R11, c[0x0][0xc] ;  /* 0x00000300ff0b9b82 */ /* 0x000e620000000800 */
[----:B0-----:R-:W-:-:S04]  /*0b20*/  @P1 IMAD.WIDE.U32 R16, R17, UR8, R4 ;  /* 0x0000000811101c25 */ /* 0x001fc8000f8e0004 */
[----:B------:R-:W-:Y:S02]  /*0b30*/  @P1 IMAD.IADD R17, R17, 0x1, R13 ;  /* 0x0000000111111824 */ /* 0x000fe400078e020d */
[----:B-1----:R-:W-:-:S04]  /*0b40*/  @!P1 IMAD.WIDE.U32 R8, R4, R11, R8 ;  /* 0x0000000b04089225 */ /* 0x002fc800078e0008 */
[----:B------:R-:W-:Y:S02]  /*0b50*/  @!P1 IMAD.MOV.U32 R16, RZ, RZ, R8 ;  /* 0x000000ffff109224 */ /* 0x000fe400078e0008 */
[----:B------:R-:W-:Y:S01]  /*0b60*/  @!P1 IMAD.MOV.U32 R17, RZ, RZ, R9 ;  /* 0x000000ffff119224 */ /* 0x000fe200078e0009 */
[----:B------:R-:W-:Y:S06]  /*0b70*/  @!P2 BRA `(.L_x_6) ;  /* 0x00000000000ca947 */ /* 0x000fec0003800000 */
[----:B------:R-:W-:Y:S01]  /*0b80*/  UCGABAR_WAIT ;  /* 0x0000000000007dc7 */ /* 0x000fe20008000000 */
[----:B------:R-:W-:Y:S01]  /*0b90*/  CCTL.IVALL ;  /* 0x00000000ff00798f */ /* 0x000fe20002000000 */
[----:B------:R-:W-:Y:S05]  /*0ba0*/  BRA `(.L_x_7) ;  /* 0x0000000000047947 */ /* 0x000fea0003800000 */
.L_x_6:
[----:B------:R-:W-:Y:S06]  /*0bb0*/  BAR.SYNC.DEFER_BLOCKING 0x0 ;  /* 0x0000000000007b1d */ /* 0x000fec0000010000 */
.L_x_7:
[----:B------:R-:W-:Y:S05]  /*0bc0*/  @!P3 BRA `(.L_x_8) ;  /* 0x0000004c00e4b947 */ /* 0x000fea0003800000 */
[----:B------:R-:W-:-:S13]  /*0bd0*/  ISETP.GT.U32.AND P0, PT, R6, 0x1, PT ;  /* 0x000000010600780c */ /* 0x000fda0003f04070 */
[----:B------:R-:W-:Y:S05]  /*0be0*/  @P0 EXIT ;  /* 0x000000000000094d */ /* 0x000fea0003800000 */
[----:B------:R-:W-:Y:S01]  /*0bf0*/  ULDC.64 UR4, c[0x0][0x650] ;  /* 0x0001940000047ab9 */ /* 0x000fe20000000a00 */
[----:B------:R-:W-:Y:S01]  /*0c00*/  PRMT R0, RZ, 0x7610, R0 ;  /* 0x00007610ff007816 */ /* 0x000fe20000000000 */
[----:B------:R-:W-:Y:S01]  /*0c10*/  IMAD.MOV.U32 R92, RZ, RZ, -0x1 ;  /* 0xffffffffff5c7424 */ /* 0x000fe200078e00ff */
[----:B------:R-:W-:Y:S01]  /*0c20*/  ISETP.GE.U32.AND P0, PT, R16, UR4, PT ;  /* 0x0000000410007c0c */ /* 0x000fe2000bf06070 */
[----:B------:R-:W-:Y:S02]  /*0c30*/  IMAD.MOV.U32 R93, RZ, RZ, -0x1 ;  /* 0xffffffffff5d7424 */ /* 0x000fe400078e00ff */
[----:B------:R-:W-:Y:S01]  /*0c40*/  IMAD.MOV.U32 R88, RZ, RZ, -0x1 ;  /* 0xffffffffff587424 */ /* 0x000fe200078e00ff */
[----:B------:R-:W-:-:S13]  /*0c50*/  ISETP.GE.U32.AND.EX P0, PT, R17, UR5, PT, P0 ;  /* 0x0000000511007c0c */ /* 0x000fda000bf06100 */
[----:B------:R-:W-:Y:S05]  /*0c60*/  @P0 BRA `(.L_x_9) ;  /* 0x0000000400280947 */ /* 0x000fea0003800000 */
[----:B------:R-:W0:Y:S01]  /*0c70*/  LDC.64 R24, c[0x0][0x628] ;  /* 0x00018a00ff187b82 */ /* 0x000e220000000a00 */
[----:B------:R-:W-:Y:S02]  /*0c80*/  IMAD.MOV.U32 R8, RZ, RZ, R16 ;  /* 0x000000ffff087224 */ /* 0x000fe400078e0010 */
[----:B------:R-:W-:-:S05]  /*0c90*/  IMAD.MOV.U32 R9, RZ, RZ, R17 ;  /* 0x000000ffff097224 */ /* 0x000fca00078e0011 */
[----:B------:R-:W1:Y:S08]  /*0ca0*/  LDC R0, c[0x0][0x630] ;  /* 0x00018c00ff007b82 */ /* 0x000e700000000800 */
[----:B------:R-:W2:Y:S01]  /*0cb0*/  LDC.64 R26, c[0x0][0x620] ;  /* 0x00018800ff1a7b82 */ /* 0x000ea20000000a00 */
[----:B0-----:R-:W-:-:S04]  /*0cc0*/  ISETP.NE.U32.AND P0, PT, R24, RZ, PT ;  /* 0x000000ff1800720c */ /* 0x001fc80003f05070 */
[----:B------:R-:W-:-:S13]  /*0cd0*/  ISETP.NE.AND.EX P0, PT, R25, RZ, PT, P0 ;  /* 0x000000ff1900720c */ /* 0x000fda0003f05300 */
[----:B-12---:R-:W-:Y:S05]  /*0ce0*/  @!P0 BRA `(.L_x_10) ;  /* 0x0000000000288947 */ /* 0x006fea0003800000 */
[----:B------:R-:W0:Y:S02]  /*0cf0*/  LDC R13, c[0x0][0x634] ;  /* 0x00018d00ff0d7b82 */ /* 0x000e240000000800 */
[----:B0-----:R-:W-:-:S05]  /*0d00*/  IADD3 R13, P0, R16, R13, RZ ;  /* 0x0000000d100d7210 */ /* 0x001fca0007f1e0ff */
[----:B------:R-:W-:-:S04]  /*0d10*/  IMAD.X R15, RZ, RZ, R17, P0 ;  /* 0x000000ffff0f7224 */ /* 0x000fc800000e0611 */
[----:B------:R-:W-:-:S04]  /*0d20*/  IMAD.WIDE.U32 R8, R15, R24, RZ ;  /* 0x000000180f087225 */ /* 0x000fc800078e00ff */
[----:B------:R-:W-:-:S04]  /*0d30*/  IMAD.WIDE.U32 R10, P0, R13, R25, R8 ;  /* 0x000000190d0a7225 */ /* 0x000fc80007800008 */
[----:B------:R-:W-:-:S04]  /*0d40*/  IMAD.WIDE.U32 R8, R13, R24, RZ ;  /* 0x000000180d087225 */ /* 0x000fc800078e00ff */
[----:B------:R-:W-:Y:S01]  /*0d50*/  IMAD.X R13, RZ, RZ, RZ, P0 ;  /* 0x000000ffff0d7224 */ /* 0x000fe200000e06ff */
[----:B------:R-:W-:Y:S01]  /*0d60*/  IADD3 RZ, P0, R9, R10, RZ ;  /* 0x0000000a09ff7210 */ /* 0x000fe20007f1e0ff */
[----:B------:R-:W-:-:S04]  /*0d70*/  IMAD.MOV.U32 R12, RZ, RZ, R11 ;  /* 0x000000ffff0c7224 */ /* 0x000fc800078e000b */
[----:B------:R-:W-:-:S08]  /*0d80*/  IMAD.WIDE.U32.X R8, R15, R25, R12, P0 ;  /* 0x000000190f087225 */ /* 0x000fd000000e040c */
.L_x_10:
[----:B------:R-:W0:Y:S01]  /*0d90*/  LDC.64 R24, c[0x0][0x640] ;  /* 0x00019000ff187b82 */ /* 0x000e220000000a00 */
[-CC-:B------:R-:W-:Y:S01]  /*0da0*/  SHF.R.U64 R88, R8, R0.reuse, R9.reuse ;  /* 0x0000000008587219 */ /* 0x180fe20000001209 */
[----:B------:R-:W-:Y:S01]  /*0db0*/  IMAD R30, R7, R21, R4 ;  /* 0x00000015071e7224 */ /* 0x000fe200078e0204 */
[----:B------:R-:W-:Y:S01]  /*0dc0*/  SHF.R.U32.HI R0, RZ, R0, R9 ;  /* 0x00000000ff007219 */ /* 0x000fe20000011609 */
[----:B------:R-:W-:Y:S01]  /*0dd0*/  IMAD.MOV.U32 R21, RZ, RZ, 0x1 ;  /* 0x00000001ff157424 */ /* 0x000fe200078e00ff */
[----:B------:R-:W-:-:S03]  /*0de0*/  IADD3 R5, P0, RZ, -R88, RZ ;  /* 0x80000058ff057210 */ /* 0x000fc60007f1e0ff */
[----:B------:R-:W1:Y:S02]  /*0df0*/  LDC R6, c[0x0][0x618] ;  /* 0x00018600ff067b82 */ /* 0x000e640000000800 */
[----:B------:R-:W-:-:S04]  /*0e00*/  IMAD.X R9, RZ, RZ, ~R0, P0 ;  /* 0x000000ffff097224 */ /* 0x000fc800000e0e00 */
[-C--:B------:R-:W-:Y:S02]  /*0e10*/  IMAD R0, R9, R26.reuse, RZ ;  /* 0x0000001a09007224 */ /* 0x080fe400078e02ff */
[----:B------:R-:W2:Y:S01]  /*0e20*/  LDC R11, c[0x0][0x608] ;  /* 0x00018200ff0b7b82 */ /* 0x000ea20000000800 */
[----:B------:R-:W-:-:S04]  /*0e30*/  IMAD.WIDE.U32 R8, R5, R26, R16 ;  /* 0x0000001a05087225 */ /* 0x000fc800078e0010 */
[----:B------:R-:W-:-:S03]  /*0e40*/  IMAD R5, R5, R27, R0 ;  /* 0x0000001b05057224 */ /* 0x000fc600078e0200 */
[----:B------:R-:W3:Y:S01]  /*0e50*/  LDC R12, c[0x0][0x658] ;  /* 0x00019600ff0c7b82 */ /* 0x000ee20000000800 */
[----:B0-----:R-:W-:Y:S01]  /*0e60*/  ISETP.NE.U32.AND P0, PT, R24, RZ, PT ;  /* 0x000000ff1800720c */ /* 0x001fe20003f05070 */
[----:B------:R-:W-:Y:S02]  /*0e70*/  IMAD.IADD R5, R9, 0x1, R5 ;  /* 0x0000000109057824 */ /* 0x000fe400078e0205 */
[----:B------:R-:W-:Y:S01]  /*0e80*/  IMAD.MOV.U32 R9, RZ, RZ, -0x1 ;  /* 0xffffffffff097424 */ /* 0x000fe200078e00ff */
[----:B------:R-:W-:-:S03]  /*0e90*/  ISETP.NE.AND.EX P0, PT, R25, RZ, PT, P0 ;  /* 0x000000ff1900720c */ /* 0x000fc60003f05300 */
[----:B------:R-:W0:Y:S01]  /*0ea0*/  LDC R15, c[0x0][0x600] ;  /* 0x00018000ff0f7b82 */ /* 0x000e220000000800 */
[-CC-:B-1----:R-:W-:Y:S02]  /*0eb0*/  SHF.R.U64 R13, R8, R6.reuse, R5.reuse ;  /* 0x00000006080d7219 */ /* 0x182fe40000001205 */
[----:B------:R-:W-:-:S05]  /*0ec0*/  SHF.R.U32.HI R0, RZ, R6, R5 ;  /* 0x00000006ff007219 */ /* 0x000fca0000011605 */
[----:B------:R-:W1:Y:S01]  /*0ed0*/  LDC R14, c[0x0][0x648] ;  /* 0x00019200ff0e7b82 */ /* 0x000e620000000800 */
[-CC-:B--2---:R-:W-:Y:S02]  /*0ee0*/  SHF.R.U64 R27, R13, R11.reuse, R0.reuse ;  /* 0x0000000b0d1b7219 */ /* 0x184fe40000001200 */
[----:B------:R-:W-:-:S05]  /*0ef0*/  SHF.R.U32.HI R5, RZ, R11, R0 ;  /* 0x0000000bff057219 */ /* 0x000fca0000011600 */
[----:B------:R-:W2:Y:S01]  /*0f00*/  LDC R20, c[0x0][0x638] ;  /* 0x00018e00ff147b82 */ /* 0x000ea20000000800 */
[-CC-:B---3--:R-:W-:Y:S02]  /*0f10*/  SHF.R.U64 R28, R27, R12.reuse, R5.reuse ;  /* 0x0000000c1b1c7219 */ /* 0x188fe40000001205 */
[-C--:B------:R-:W-:Y:S02]  /*0f20*/  SHF.L.U32 R0, R9, R12.reuse, RZ ;  /* 0x0000000c09007219 */ /* 0x080fe400000006ff */
[----:B------:R-:W-:Y:S01]  /*0f30*/  SHF.R.U32.HI R5, RZ, R12, R5 ;  /* 0x0000000cff057219 */ /* 0x000fe20000011605 */
[----:B------:R-:W-:Y:S01]  /*0f40*/  IMAD.MOV.U32 R4, RZ, RZ, R28 ;  /* 0x000000ffff047224 */ /* 0x000fe200078e001c */
[----:B------:R-:W-:Y:S01]  /*0f50*/  LOP3.LUT R10, RZ, R0, RZ, 0x33, !PT ;  /* 0x00000000ff0a7212 */ /* 0x000fe200078e33ff */
[----:B------:R-:W3:Y:S01]  /*0f60*/  LDC R26, c[0x0][0x610] ;  /* 0x00018400ff1a7b82 */ /* 0x000ee20000000800 */
[----:B------:R-:W-:Y:S05]  /*0f70*/  @!P0 BRA `(.L_x_11) ;  /* 0x0000000000288947 */ /* 0x000fea0003800000 */
[----:B------:R-:W4:Y:S02]  /*0f80*/  LDC R9, c[0x0][0x64c] ;  /* 0x00019300ff097b82 */ /* 0x000f240000000800 */
[----:B----4-:R-:W-:-:S05]  /*0f90*/  IADD3 R9, P0, R28, R9, RZ ;  /* 0x000000091c097210 */ /* 0x010fca0007f1e0ff */
        /* <DEDUP_REMOVED lines=8> */
.L_x_11:
[----:B-1----:R-:W-:Y:S01]  /*1020*/  SHF.R.U64 R4, R4, R14, R5 ;  /* 0x0000000e04047219 */ /* 0x002fe20000001205 */
[----:B0-----:R-:W-:Y:S01]  /*1030*/  VIADD R6, R15, 0xffffffff ;  /* 0xffffffff0f067836 */ /* 0x001fe20000000000 */
[----:B------:R-:W-:Y:S02]  /*1040*/  SHF.L.U32 R0, R21, R12, RZ ;  /* 0x0000000c15007219 */ /* 0x000fe400000006ff */
[----:B------:R-:W-:Y:S01]  /*1050*/  LOP3.LUT R5, R27, R10, RZ, 0xc0, !PT ;  /* 0x0000000a1b057212 */ /* 0x000fe200078ec0ff */
[----:B------:R-:W-:Y:S01]  /*1060*/  IMAD.MOV R7, RZ, RZ, -R4 ;  /* 0x000000ffff077224 */ /* 0x000fe200078e0a04 */
[----:B------:R-:W-:Y:S02]  /*1070*/  SEL R3, R3, R30, !P1 ;  /* 0x0000001e03037207 */ /* 0x000fe40004800000 */
[----:B------:R-:W-:Y:S01]  /*1080*/  LOP3.LUT R6, R13, R6, RZ, 0xc0, !PT ;  /* 0x000000060d067212 */ /* 0x000fe200078ec0ff */
[----:B------:R-:W-:Y:S02]  /*1090*/  IMAD R4, R0, R4, R5 ;  /* 0x0000000400047224 */ /* 0x000fe400078e0205 */
[----:B--2---:R-:W-:-:S02]  /*10a0*/  IMAD R0, R7, R20, R28 ;  /* 0x0000001407007224 */ /* 0x004fc400078e021c */
[----:B---3--:R-:W-:Y:S02]  /*10b0*/  IMAD R3, R4, R26, R3 ;  /* 0x0000001a04037224 */ /* 0x008fe400078e0203 */
[----:B------:R-:W-:Y:S02]  /*10c0*/  IMAD R92, R0, R15, R6 ;  /* 0x0000000f005c7224 */ /* 0x000fe400078e0206 */
[----:B------:R-:W-:-:S03]  /*10d0*/  IMAD.MOV.U32 R4, RZ, RZ, 0x1 ;  /* 0x00000001ff047424 */ /* 0x000fc600078e00ff */
[----:B------:R-:W-:Y:S02]  /*10e0*/  SEL R93, R92, R3, !P1 ;  /* 0x000000035c5d7207 */ /* 0x000fe40004800000 */
[----:B------:R-:W-:Y:S02]  /*10f0*/  PRMT R0, R4, 0x7610, R0 ;  /* 0x0000761004007816 */ /* 0x000fe40000000000 */
[----:B------:R-:W-:-:S07]  /*1100*/  SEL R92, R3, R92, !P1 ;  /* 0x0000005c035c7207 */ /* 0x000fce0004800000 */
.L_x_9:
[----:B------:R-:W-:-:S08]  /*1110*/  NOP ;  /* 0x0000000000007918 */ /* 0x000fd00000000000 */
[----:B------:R-:W0:Y:S02]  /*1120*/  USETMAXREG.TRY_ALLOC.CTAPOOL UP0, 0xe8 ;  /* 0x000000e8000079c8 */ /* 0x000e240008000600 */
[----:B0-----:R-:W-:-:S13]  /*1130*/  PLOP3.LUT P0, PT, PT, PT, UP0, 0x80, 0x0 ;  /* 0x000000000000781c */ /* 0x001fda0003f0f008 */
[----:B------:R-:W-:Y:S05]  /*1140*/  @!P0 BRA `(.L_x_9) ;  /* 0xfffffffc00f08947 */ /* 0x000fea000383ffff */
[----:B------:R-:W-:Y:S01]  /*1150*/  ULDC.64 UR4, c[0x0][0x598] ;  /* 0x0001660000047ab9 */ /* 0x000fe20000000a00 */
[----:B------:R-:W-:Y:S01]  /*1160*/  ULDC.64 UR36, c[0x0][0x208] ;  /* 0x0000820000247ab9 */ /* 0x000fe20000000a00 */
[----:B------:R-:W-:-:S04]  /*1170*/  ISETP.NE.U32.AND P0, PT, RZ, UR4, PT ;  /* 0x00000004ff007c0c */ /* 0x000fc8000bf05070 */
[----:B------:R-:W-:-:S13]  /*1180*/  ISETP.NE.AND.EX P0, PT, RZ, UR5, PT, P0 ;  /* 0x00000005ff007c0c */ /* 0x000fda000bf05300 */
[----:B------:R-:W-:Y:S05]  /*1190*/  @!P0 BRA `(.L_x_12) ;  /* 0x00000000001c8947 */ /* 0x000fea0003800000 */
[----:B------:R-:W0:Y:S02]  /*11a0*/  LDC.64 R4, c[0x0][0x598] ;  /* 0x00016600ff047b82 */ /* 0x000e240000000a00 */
[----:B0-----:R-:W2:Y:S02]  /*11b0*/  LDG.E.64 R4, desc[UR36][R4.64] ;  /* 0x0000002404047981 */ /* 0x001ea4000c1e1b00 */
[----:B--2---:R-:W-:-:S04]  /*11c0*/  ISETP.NE.U32.AND P0, PT, R4, RZ, PT ;  /* 0x000000ff0400720c */ /* 0x004fc80003f05070 */
[----:B------:R-:W-:-:S13]  /*11d0*/  ISETP.NE.AND.EX P0, PT, R5, RZ, PT, P0 ;  /* 0x000000ff0500720c */ /* 0x000fda0003f05300 */
[----:B------:R-:W-:Y:S05]  /*11e0*/  @!P0 BRA `(.L_x_12) ;  /* 0x0000000000088947 */ /* 0x000fea0003800000 */
[----:B------:R0:W5:Y:S01]  /*11f0*/  LD.E R89, desc[UR36][R4.64] ;  /* 0x0000002404597980 */ /* 0x000162000c101900 */
[----:B------:R-:W-:Y:S05]  /*1200*/  BRA `(.L_x_13) ;  /* 0x0000000000247947 */ /* 0x000fea0003800000 */
.L_x_12:
[----:B------:R-:W-:Y:S02]  /*1210*/  ULDC.64 UR4, c[0x0][0x588] ;  /* 0x0001620000047ab9 */ /* 0x000fe40000000a00 */
[----:B------:R-:W-:-:S04]  /*1220*/  ISETP.NE.U32.AND P0, PT, RZ, UR4, PT ;  /* 0x00000004ff007c0c */ /* 0x000fc8000bf05070 */
[----:B------:R-:W-:-:S13]  /*1230*/  ISETP.NE.AND.EX P0, PT, RZ, UR5, PT, P0 ;  /* 0x00000005ff007c0c */ /* 0x000fda000bf05300 */
[----:B------:R-:W-:Y:S05]  /*1240*/  @!P0 BRA `(.L_x_14) ;  /* 0x00000000000c8947 */ /* 0x000fea0003800000 */
[----:B------:R-:W0:Y:S02]  /*1250*/  LDC.64 R4, c[0x0][0x588] ;  /* 0x00016200ff047b82 */ /* 0x000e240000000a00 */
[----:B0-----:R1:W5:Y:S01]  /*1260*/  LDG.E R89, desc[UR36][R4.64] ;  /* 0x0000002404597981 */ /* 0x001362000c1e1900 */
[----:B------:R-:W-:Y:S05]  /*1270*/  BRA `(.L_x_13) ;  /* 0x0000000000087947 */ /* 0x000fea0003800000 */
.L_x_14:
[----:B------:R-:W-:Y:S02]  /*1280*/  ULDC UR4, c[0x0][0x580] ;  /* 0x0001600000047ab9 */ /* 0x000fe40000000800 */
[----:B------:R-:W-:-:S07]  /*1290*/  IMAD.U32 R89, RZ, RZ, UR4 ;  /* 0x00000004ff597e24 */ /* 0x000fce000f8e00ff */
.L_x_13:
[----:B------:R-:W-:Y:S02]  /*12a0*/  ULDC.64 UR4, c[0x0][0x5a0] ;  /* 0x0001680000047ab9 */ /* 0x000fe40000000a00 */
[----:B------:R-:W-:-:S04]  /*12b0*/  ISETP.NE.U32.AND P0, PT, RZ, UR4, PT ;  /* 0x00000004ff007c0c */ /* 0x000fc8000bf05070 */
[----:B------:R-:W-:-:S13]  /*12c0*/  ISETP.NE.AND.EX P0, PT, RZ, UR5, PT, P0 ;  /* 0x00000005ff007c0c */ /* 0x000fda000bf05300 */
[----:B------:R-:W-:Y:S05]  /*12d0*/  @!P0 BRA `(.L_x_15) ;  /* 0x00000000001c8947 */ /* 0x000fea0003800000 */
[----:B01----:R-:W0:Y:S02]  /*12e0*/  LDC.64 R4, c[0x0][0x5a0] ;  /* 0x00016800ff047b82 */ /* 0x003e240000000a00 */
[----:B0-----:R-:W2:Y:S02]  /*12f0*/  LDG.E.64 R4, desc[UR36][R4.64] ;  /* 0x0000002404047981 */ /* 0x001ea4000c1e1b00 */
[----:B--2---:R-:W-:-:S04]  /*1300*/  ISETP.NE.U32.AND P0, PT, R4, RZ, PT ;  /* 0x000000ff0400720c */ /* 0x004fc80003f05070 */
[----:B------:R-:W-:-:S13]  /*1310*/  ISETP.NE.AND.EX P0, PT, R5, RZ, PT, P0 ;  /* 0x000000ff0500720c */ /* 0x000fda0003f05300 */
[----:B------:R-:W-:Y:S05]  /*1320*/  @!P0 BRA `(.L_x_15) ;  /* 0x0000000000088947 */ /* 0x000fea0003800000 */
[----:B------:R0:W5:Y:S01]  /*1330*/  LD.E R90, desc[UR36][R4.64] ;  /* 0x00000024045a7980 */ /* 0x000162000c101900 */
[----:B------:R-:W-:Y:S05]  /*1340*/  BRA `(.L_x_16) ;  /* 0x0000000000247947 */ /* 0x000fea0003800000 */
.L_x_15:
[----:B------:R-:W-:Y:S02]  /*1350*/  ULDC.64 UR4, c[0x0][0x590] ;  /* 0x0001640000047ab9 */ /* 0x000fe40000000a00 */
[----:B------:R-:W-:-:S04]  /*1360*/  ISETP.NE.U32.AND P0, PT, RZ, UR4, PT ;  /* 0x00000004ff007c0c */ /* 0x000fc8000bf05070 */
[----:B------:R-:W-:-:S13]  /*1370*/  ISETP.NE.AND.EX P0, PT, RZ, UR5, PT, P0 ;  /* 0x00000005ff007c0c */ /* 0x000fda000bf05300 */
[----:B------:R-:W-:Y:S05]  /*1380*/  @!P0 BRA `(.L_x_17) ;  /* 0x00000000000c8947 */ /* 0x000fea0003800000 */
[----:B------:R-:W2:Y:S02]  /*1390*/  LDC.64 R90, c[0x0][0x590] ;  /* 0x00016400ff5a7b82 */ /* 0x000ea40000000a00 */
[----:B--2---:R2:W5:Y:S01]  /*13a0*/  LDG.E R90, desc[UR36][R90.64] ;  /* 0x000000245a5a7981 */ /* 0x004562000c1e1900 */
[----:B------:R-:W-:Y:S05]  /*13b0*/  BRA `(.L_x_16) ;  /* 0x0000000000087947 */ /* 0x000fea0003800000 */
.L_x_17:
[----:B------:R-:W-:Y:S02]  /*13c0*/  ULDC UR4, c[0x0][0x584] ;  /* 0x0001610000047ab9 */ /* 0x000fe40000000800 */
[----:B------:R-:W-:-:S07]  /*13d0*/  IMAD.U32 R90, RZ, RZ, UR4 ;  /* 0x00000004ff5a7e24 */ /* 0x000fce000f8e00ff */
.L_x_16:
[----:B------:R-:W-:-:S13]  /*13e0*/  LOP3.LUT P0, RZ, R0, 0xff, RZ, 0xc0, !PT ;  /* 0x000000ff00ff7812 */ /* 0x000fda000780c0ff */
[----:B------:R-:W-:Y:S05]  /*13f0*/  @!P0 EXIT ;  /* 0x000000000000894d */ /* 0x000fea0003800000 */
[----:B------:R-:W-:Y:S01]  /*1400*/  ULDC UR4, c[0x0][0x28c] ;  /* 0x0000a30000047ab9 */ /* 0x000fe20000000800 */
[----:B------:R-:W-:Y:S01]  /*1410*/  UMOV UR38, URZ ;  /* 0x0000003f00267c82 */ /* 0x000fe20008000000 */
[----:B------:R-:W-:Y:S01]  /*1420*/  UIADD3 UR4, UR4, 0x1f, URZ ;  /* 0x0000001f04047890 */ /* 0x000fe2000fffe03f */
[----:B------:R-:W-:-:S03]  /*1430*/  UMOV UR39, URZ ;  /* 0x0000003f00277c82 */ /* 0x000fc60008000000 */
[----:B------:R-:W-:-:S04]  /*1440*/  USHF.R.S32.HI UR5, URZ, 0x1f, UR4 ;  /* 0x0000001f3f057899 */ /* 0x000fc80008011404 */
[----:B------:R-:W-:-:S04]  /*1450*/  ULEA.HI UR5, UR5, UR4, URZ, 0x5 ;  /* 0x0000000405057291 */ /* 0x000fc8000f8f283f */
[----:B------:R-:W-:-:S12]  /*1460*/  USHF.R.S32.HI UR40, URZ, 0x5, UR5 ;  /* 0x000000053f287899 */ /* 0x000fd80008011405 */
.L_x_169:
[----:B------:R-:W-:Y:S01]  /*1470*/  LOP3.LUT R0, R18, 0x80, RZ, 0xc0, !PT ;  /* 0x0000008012007812 */ /* 0x000fe200078ec0ff */
[----:B------:R-:W3:Y:S01]  /*1480*/  S2UR UR7, SR_CgaCtaId ;  /* 0x00000000000779c3 */ /* 0x000ee20000008800 */
[----:B------:R-:W-:Y:S02]  /*1490*/  UMOV UR6, 0x400 ;  /* 0x0000040000067882 */ /* 0x000fe40000000000 */
[----:B------:R-:W-:-:S06]  /*14a0*/  SHF.R.U32.HI R0, RZ, 0x7, R0 ;  /* 0x00000007ff007819 */ /* 0x000fcc0000011600 */
[----:B----4-:R-:W4:Y:S01]  /*14b0*/  SHFL.IDX PT, R0, R0, RZ, 0x1f ;  /* 0x00001fff00007589 */ /* 0x010f2200000e0000 */
[----:B---3--:R-:W-:Y:S01]  /*14c0*/  ULEA UR6, UR7, UR6, 0x18 ;  /* 0x0000000607067291 */ /* 0x008fe2000f8ec03f */
[----:B----4-:R-:W-:-:S13]  /*14d0*/  R2UR UR4, R0 ;  /* 0x00000000000472ca */ /* 0x010fda00000e0000 */
[----:B------:R-:W-:-:S04]  /*14e0*/  ULEA.HI UR5, UR4, UR4, URZ, 0x1 ;  /* 0x0000000404057291 */ /* 0x000fc8000f8f083f */
[----:B------:R-:W-:-:S04]  /*14f0*/  ULOP3.LUT UR5, UR5, 0x1ffffe, URZ, 0xc0, !UPT ;  /* 0x001ffffe05057892 */ /* 0x000fc8000f8ec03f */
[----:B------:R-:W-:-:S03]  /*1500*/  UIADD3 UR5, UR4, -UR5, URZ ;  /* 0x8000000504057290 */ /* 0x000fc6000fffe03f */
[----:B------:R-:W-:Y:S01]  /*1510*/  ULDC UR4, c[0x0][0x28c] ;  /* 0x0000a30000047ab9 */ /* 0x000fe20000000800 */
[----:B------:R-:W-:Y:S01]  /*1520*/  ULEA UR5, UR5, UR6, 0xb ;  /* 0x0000000605057291 */ /* 0x000fe2000f8e583f */
[----:B------:R-:W-:-:S03]  /*1530*/  ISETP.LT.AND P0, PT, RZ, UR4, PT ;  /* 0x00000004ff007c0c */ /* 0x000fc6000bf01270 */
[----:B------:R-:W-:-:S04]  /*1540*/  UIADD3 UR5, UR5, 0x280, URZ ;  /* 0x0000028005057890 */ /* 0x000fc8000fffe03f */
[----:B------:R-:W-:-:S04]  /*1550*/  USHF.R.U32.HI UR5, URZ, 0x4, UR5 ;  /* 0x000000043f057899 */ /* 0x000fc80008011605 */
[----:B------:R-:W-:-:S04]  /*1560*/  ULOP3.LUT UR5, UR5, 0x3fff, URZ, 0xc0, !UPT ;  /* 0x00003fff05057892 */ /* 0x000fc8000f8ec03f */
[----:B------:R-:W-:Y:S01]  /*1570*/  ULOP3.LUT UR41, UR5, 0x10000, URZ, 0xfc, !UPT ;  /* 0x0001000005297892 */ /* 0x000fe2000f8efc3f */
[----:B01----:R-:W-:Y:S11]  /*1580*/  @P0 BRA `(.L_x_18) ;  /* 0x0000000000400947 */ /* 0x003ff60003800000 */
[----:B------:R-:W-:Y:S01]  /*1590*/  MOV R0, 0x0 ;  /* 0x0000000000007802 */ /* 0x000fe20000000f00 */
[----:B------:R-:W-:Y:S01]  /*15a0*/  ULDC.64 UR4, c[0x4][0x68] ;  /* 0x01001a0000047ab9 */ /* 0x000fe20000000a00 */
[----:B------:R-:W-:Y:S01]  /*15b0*/  ULDC.64 UR6, c[0x4][0x8] ;  /* 0x0100020000067ab9 */ /* 0x000fe20000000a00 */
[----:B01----:R-:W-:Y:S01]  /*15c0*/  IMAD.U32 R4, RZ, RZ, UR4 ;  /* 0x00000004ff047e24 */ /* 0x003fe2000f8e00ff */
[----:B------:R0:W1:Y:S01]  /*15d0*/  LDC.64 R14, c[0x4][R0] ;  /* 0x01000000000e7b82 */ /* 0x0000620000000a00 */
[----:B------:R-:W-:Y:S01]  /*15e0*/  IMAD.U32 R5, RZ, RZ, UR5 ;  /* 0x00000005ff057e24 */ /* 0x000fe2000f8e00ff */
[----:B------:R-:W-:Y:S01]  /*15f0*/  ULDC.64 UR4, c[0x4][0x70] ;  /* 0x01001c0000047ab9 */ /* 0x000fe20000000a00 */
[----:B------:R-:W-:Y:S02]  /*1600*/  IMAD.U32 R10, RZ, RZ, UR6 ;  /* 0x00000006ff0a7e24 */ /* 0x000fe4000f8e00ff */
[----:B------:R-:W-:Y:S02]  /*1610*/  IMAD.U32 R6, RZ, RZ, UR4 ;  /* 0x00000004ff067e24 */ /* 0x000fe4000f8e00ff */
[----:B------:R-:W-:-:S02]  /*1620*/  IMAD.U32 R7, RZ, RZ, UR5 ;  /* 0x00000005ff077e24 */ /* 0x000fc4000f8e00ff */
[----:B------:R-:W-:Y:S02]  /*1630*/  IMAD.U32 R11, RZ, RZ, UR7 ;  /* 0x00000007ff0b7e24 */ /* 0x000fe4000f8e00ff */
[----:B------:R-:W-:Y:S02]  /*1640*/  IMAD.MOV.U32 R8, RZ, RZ, 0x1e1 ;  /* 0x000001e1ff087424 */ /* 0x000fe400078e00ff */
[----:B------:R-:W-:Y:S02]  /*1650*/  IMAD.MOV.U32 R12, RZ, RZ, 0x1 ;  /* 0x00000001ff0c7424 */ /* 0x000fe400078e00ff */
[----:B0-----:R-:W-:-:S07]  /*1660*/  IMAD.MOV.U32 R13, RZ, RZ, RZ ;  /* 0x000000ffff0d7224 */ /* 0x001fce00078e00ff */
[----:B------:R-:W-:-:S07]  /*1670*/  LEPC R20, `(.L_x_18) ;  /* 0x000000001014794e */ /* 0x000fce0000000000 */
[----:B-12--5:R-:W-:Y:S05]  /*1680*/  CALL.ABS.NOINC R14 ;  /* 0x000000000e007343 */ /* 0x026fea0003c00000 */
.L_x_18:
[----:B------:R-:W-:-:S04]  /*1690*/  LOP3.LUT R0, R19, 0x1, RZ, 0xfc, !PT ;  /* 0x0000000113007812 */ /* 0x000fc800078efcff */
[----:B------:R-:W-:-:S13]  /*16a0*/  ISETP.NE.AND P0, PT, R0, 0x3, PT ;  /* 0x000000030000780c */ /* 0x000fda0003f05270 */
[----:B------:R-:W-:Y:S05]  /*16b0*/  @!P0 BRA `(.L_x_19) ;  /* 0x0000000000048947 */ /* 0x000fea0003800000 */
[----:B------:R-:W-:Y:S01]  /*16c0*/  BPT.TRAP 0x1 ;  /* 0x000000040000795c */ /* 0x000fe20000300000 */
.L_x_19:
[----:B------:R-:W3:Y:S01]  /*16d0*/  S2UR UR5, SR_CgaCtaId ;  /* 0x00000000000579c3 */ /* 0x000ee20000008800 */
[----:B------:R-:W-:Y:S01]  /*16e0*/  UMOV UR4, 0x400 ;  /* 0x0000040000047882 */ /* 0x000fe20000000000 */
[----:B------:R-:W-:Y:S02]  /*16f0*/  IMAD.U32 R0, RZ, RZ, UR38 ;  /* 0x00000026ff007e24 */ /* 0x000fe4000f8e00ff */
[----:B------:R-:W-:-:S03]  /*1700*/  IMAD.U32 R3, RZ, RZ, UR39 ;  /* 0x00000027ff037e24 */ /* 0x000fc6000f8e00ff */
[----:B------:R-:W-:Y:S01]  /*1710*/  SHF.L.U32 R0, R0, 0x1f, RZ ;  /* 0x0000001f00007819 */ /* 0x000fe200000006ff */
[----:B---3--:R-:W-:-:S06]  /*1720*/  ULEA UR4, UR5, UR4, 0x18 ;  /* 0x0000000405047291 */ /* 0x008fcc000f8ec03f */
[----:B------:R-:W-:-:S04]  /*1730*/  IMAD.U32 R6, RZ, RZ, UR4 ;  /* 0x00000004ff067e24 */ /* 0x000fc8000f8e00ff */
[----:B------:R-:W-:-:S04]  /*1740*/  IMAD R3, R3, 0x8, R6 ;  /* 0x0000000803037824 */ /* 0x000fc800078e0206 */
[----:B------:R3:W4:Y:S01]  /*1750*/  SYNCS.PHASECHK.TRANS64.TRYWAIT P1, [R3+URZ], R0 ;  /* 0x00000000030075a7 */ /* 0x000722000802017f */
[----:B------:R-:W-:Y:S05]  /*1760*/  @!P0 BRA `(.L_x_20) ;  /* 0x0000000000048947 */ /* 0x000fea0003800000 */
[----:B------:R-:W-:Y:S01]  /*1770*/  BPT.TRAP 0x1 ;  /* 0x000000040000795c */ /* 0x000fe20000300000 */
.L_x_20:
[----:B----4-:R-:W-:Y:S05]  /*1780*/  @P1 BRA `(.L_x_21) ;  /* 0x0000000000081947 */ /* 0x010fea0003800000 */
[----:B------:R-:W4:Y:S02]  /*1790*/  SYNCS.PHASECHK.TRANS64.TRYWAIT P1, [R3+URZ], R0 ;  /* 0x00000000030075a7 */ /* 0x000f24000802017f */
[----:B----4-:R-:W-:Y:S05]  /*17a0*/  @!P1 BRA `(.L_x_22) ;  /* 0x0000006400289947 */ /* 0x010fea0003800000 */
.L_x_21:
[----:B------:R-:W-:-:S04]  /*17b0*/  UISETP.LT.AND UP0, UPT, UR40, 0x1, UPT ;  /* 0x000000012800788c */ /* 0x000fc8000bf01270 */
[----:B------:R-:W-:-:S06]  /*17c0*/  USEL UR4, UR40, 0x1, UP0 ;  /* 0x0000000128047887 */ /* 0x000fcc0008000000 */
[----:B---34-:R-:W-:Y:S01]  /*17d0*/  IMAD.U32 R0, RZ, RZ, UR4 ;  /* 0x00000004ff007e24 */ /* 0x018fe2000f8e00ff */
[----:B------:R-:W-:Y:S05]  /*17e0*/  WARPSYNC.ALL ;  /* 0x0000000000007948 */ /* 0x000fea0003800000 */
[----:B------:R-:W-:-:S04]  /*17f0*/  IADD3 R0, -R0, UR40, RZ ;  /* 0x0000002800007c10 */ /* 0x000fc8000fffe1ff */
[----:B------:R-:W-:Y:S02]  /*1800*/  ISETP.GE.AND P1, PT, R0, 0x1, PT ;  /* 0x000000010000780c */ /* 0x000fe40003f26270 */
[----:B------:R-:W-:Y:S01]  /*1810*/  R2UR UR4, R6 ;  /* 0x00000000060472ca */ /* 0x000fe200000e0000 */
[----:B------:R-:W-:Y:S01]  /*1820*/  WARPGROUP.ARRIVE ;  /* 0x00000000000079c5 */ /* 0x000fe20000000000 */
[----:B------:R-:W-:Y:S01]  /*1830*/  UMOV UR5, 0xc0000010 ;  /* 0xc000001000057882 */ /* 0x000fe20000000000 */
[----:B------:R-:W-:-:S10]  /*1840*/  UMOV UR7, 0xc0000010 ;  /* 0xc000001000077882 */ /* 0x000fd40000000000 */
[----:B------:R-:W-:-:S04]  /*1850*/  UIADD3 UR4, UR4, 0x2c280, URZ ;  /* 0x0002c28004047890 */ /* 0x000fc8000fffe03f */
[----:B------:R-:W-:-:S04]  /*1860*/  USHF.R.U32.HI UR4, URZ, 0x4, UR4 ;  /* 0x000000043f047899 */ /* 0x000fc80008011604 */
[----:B------:R-:W-:-:S04]  /*1870*/  ULOP3.LUT UR4, UR4, 0x3fff, URZ, 0xc0, !UPT ;  /* 0x00003fff04047892 */ /* 0x000fc8000f8ec03f */
[----:B------:R-:W-:Y:S02]  /*1880*/  ULOP3.LUT UR10, UR4, 0x10000, URZ, 0xfc, !UPT ;  /* 0x00010000040a7892 */ /* 0x000fe4000f8efc3f */
[----:B------:R-:W-:Y:S02]  /*1890*/  ULEA UR4, UR39, UR41, 0x9 ;  /* 0x0000002927047291 */ /* 0x000fe4000f8e483f */
[----:B------:R-:W-:Y:S02]  /*18a0*/  ULEA UR6, UR39, UR10, 0x7 ;  /* 0x0000000a27067291 */ /* 0x000fe4000f8e383f */
[----:B------:R-:W-:-:S07]  /*18b0*/  UIADD3 UR8, UR4, 0x100, URZ ;  /* 0x0000010004087890 */ /* 0x000fce000fffe03f */
[----:B------:R-:W-:Y:S01]  /*18c0*/  IGMMA.64x64x32.S8.S8 R56, gdesc[UR4], RZ, !UPT, gsb0 ;  /* 0x01e00000043879f1 */ /* 0x000fe2000c0410ff */
[----:B------:R-:W-:Y:S01]  /*18d0*/  UMOV UR4, UR8 ;  /* 0x0000000800047c82 */ /* 0x000fe20008000000 */
[----:B------:R-:W-:Y:S01]  /*18e0*/  UMOV UR5, 0xc0000010 ;  /* 0xc000001000057882 */ /* 0x000fe20000000000 */
[----:B------:R-:W-:Y:S02]  /*18f0*/  WARPGROUP.DEPBAR.LE gsb0, 0x0 ;  /* 0x00008000000079c5 */ /* 0x000fe40000010000 */
[----:B------:R-:W-:-:S06]  /*1900*/  WARPGROUP.ARRIVE ;  /* 0x00000000000079c5 */ /* 0x000fcc0000000000 */
[----:B------:R-:W-:Y:S03]  /*1910*/  IGMMA.64x64x32.S8.S8 R24, gdesc[UR4], RZ, !UPT, gsb0 ;  /* 0x01e00000041879f1 */ /* 0x000fe6000c0410ff */
[----:B------:R-:W-:Y:S02]  /*1920*/  WARPGROUP.DEPBAR.LE gsb0, 0x0 ;  /* 0x00008000000079c5 */ /* 0x000fe40000010000 */
[----:B------:R-:W-:Y:S05]  /*1930*/  @!P1 BRA `(.L_x_23) ;  /* 0x0000000000e09947 */ /* 0x000fea0003800000 */
[----:B------:R-:W-:Y:S02]  /*1940*/  UIADD3 UR4, UR39, 0x1, URZ ;  /* 0x0000000127047890 */ /* 0x000fe4000fffe03f */
[----:B------:R-:W-:Y:S02]  /*1950*/  IMAD.U32 R3, RZ, RZ, UR39 ;  /* 0x00000027ff037e24 */ /* 0x000fe4000f8e00ff */
[----:B------:R-:W-:-:S04]  /*1960*/  UISETP.NE.AND UP0, UPT, UR4, 0x16, UPT ;  /* 0x000000160400788c */ /* 0x000fc8000bf05270 */
[----:B------:R-:W-:Y:S02]  /*1970*/  USEL UR5, URZ, 0x1, UP0 ;  /* 0x000000013f057887 */ /* 0x000fe40008000000 */
[----:B------:R-:W-:Y:S02]  /*1980*/  USEL UR8, UR4, URZ, UP0 ;  /* 0x0000003f04087287 */ /* 0x000fe40008000000 */
[----:B------:R-:W-:-:S06]  /*1990*/  ULOP3.LUT UR5, UR38, UR5, URZ, 0x3c, !UPT ;  /* 0x0000000526057292 */ /* 0x000fcc000f8e3c3f */
[----:B------:R-:W-:-:S07]  /*19a0*/  IMAD.U32 R7, RZ, RZ, UR5 ;  /* 0x00000005ff077e24 */ /* 0x000fce000f8e00ff */
.L_x_30:
[----:B------:R-:W-:Y:S05]  /*19b0*/  @!P0 BRA `(.L_x_24) ;  /* 0x0000000000048947 */ /* 0x000fea0003800000 */
[----:B------:R-:W-:Y:S01]  /*19c0*/  BPT.TRAP 0x1 ;  /* 0x000000040000795c */ /* 0x000fe20000300000 */
.L_x_24:
[----:B------:R-:W3:Y:S01]  /*19d0*/  S2UR UR5, SR_CgaCtaId ;  /* 0x00000000000579c3 */ /* 0x000ee20000008800 */
[----:B------:R-:W-:Y:S01]  /*19e0*/  UMOV UR4, 0x400 ;  /* 0x0000040000047882 */ /* 0x000fe20000000000 */
[----:B01----:R-:W-:Y:S01]  /*19f0*/  IMAD.U32 R5, RZ, RZ, UR8 ;  /* 0x00000008ff057e24 */ /* 0x003fe2000f8e00ff */
[----:B------:R-:W-:Y:S01]  /*1a00*/  SHF.L.U32 R4, R7, 0x1f, RZ ;  /* 0x0000001f07047819 */ /* 0x000fe200000006ff */
[----:B---3--:R-:W-:-:S06]  /*1a10*/  ULEA UR4, UR5, UR4, 0x18 ;  /* 0x0000000405047291 */ /* 0x008fcc000f8ec03f */
[----:B------:R-:W-:-:S04]  /*1a20*/  IMAD.U32 R6, RZ, RZ, UR4 ;  /* 0x00000004ff067e24 */ /* 0x000fc8000f8e00ff */
[----:B------:R-:W-:-:S04]  /*1a30*/  IMAD R5, R5, 0x8, R6 ;  /* 0x0000000805057824 */ /* 0x000fc800078e0206 */
[----:B------:R0:W1:Y:S01]  /*1a40*/  SYNCS.PHASECHK.TRANS64.TRYWAIT P1, [R5+URZ], R4 ;  /* 0x00000004050075a7 */ /* 0x000062000802017f */
[----:B------:R-:W-:Y:S05]  /*1a50*/  @!P0 BRA `(.L_x_25) ;  /* 0x0000000000048947 */ /* 0x000fea0003800000 */
[----:B------:R-:W-:Y:S01]  /*1a60*/  BPT.TRAP 0x1 ;  /* 0x000000040000795c */ /* 0x000fe20000300000 */
.L_x_25:
[----:B-1----:R-:W-:Y:S05]  /*1a70*/  @P1 BRA `(.L_x_26) ;  /* 0x0000000000081947 */ /* 0x002fea0003800000 */
[----:B------:R-:W1:Y:S02]  /*1a80*/  SYNCS.PHASECHK.TRANS64.TRYWAIT P1, [R5+URZ], R4 ;  /* 0x00000004050075a7 */ /* 0x000e64000802017f */
[----:B-1----:R-:W-:Y:S05]  /*1a90*/  @!P1 BRA `(.L_x_27) ;  /* 0x0000006000809947 */ /* 0x002fea0003800000 */
.L_x_26:
[----:B------:R-:W-:Y:S01]  /*1aa0*/  ULEA UR6, UR8, UR10, 0x7 ;  /* 0x0000000a08067291 */ /* 0x000fe2000f8e383f */
[----:B------:R-:W-:Y:S01]  /*1ab0*/  WARPGROUP.ARRIVE ;  /* 0x00000000000079c5 */ /* 0x000fe20000000000 */
[----:B------:R-:W-:Y:S01]  /*1ac0*/  ULEA UR4, UR8, UR41, 0x9 ;  /* 0x0000002908047291 */ /* 0x000fe2000f8e483f */
[----:B------:R-:W-:Y:S01]  /*1ad0*/  UMOV UR7, 0xc0000010 ;  /* 0xc000001000077882 */ /* 0x000fe20000000000 */
[----:B------:R-:W-:Y:S02]  /*1ae0*/  UMOV UR5, 0xc0000010 ;  /* 0xc000001000057882 */ /* 0x000fe40000000000 */
[----:B------:R-:W-:-:S05]  /*1af0*/  UIADD3 UR9, UR4, 0x100, URZ ;  /* 0x0000010004097890 */ /* 0x000fca000fffe03f */
[----:B------:R-:W-:Y:S01]  /*1b00*/  IGMMA.64x64x32.S8.S8 R56, gdesc[UR4], R56, gsb0 ;  /* 0x01e00000043879f1 */ /* 0x000fe20008041038 */
[----:B------:R-:W-:Y:S01]  /*1b10*/  UMOV UR5, 0xc0000010 ;  /* 0xc000001000057882 */ /* 0x000fe20000000000 */
[----:B------:R-:W-:Y:S01]  /*1b20*/  UMOV UR4, UR9 ;  /* 0x0000000900047c82 */ /* 0x000fe20008000000 */
[----:B------:R-:W-:Y:S02]  /*1b30*/  WARPGROUP.DEPBAR.LE gsb0, 0x0 ;  /* 0x00008000000079c5 */ /* 0x000fe40000010000 */
[----:B------:R-:W-:-:S06]  /*1b40*/  WARPGROUP.ARRIVE ;  /* 0x00000000000079c5 */ /* 0x000fcc0000000000 */
[----:B------:R-:W-:Y:S03]  /*1b50*/  IGMMA.64x64x32.S8.S8 R24, gdesc[UR4], R24, gsb0 ;  /* 0x01e00000041879f1 */ /* 0x000fe60008041018 */
[----:B------:R-:W-:Y:S02]  /*1b60*/  WARPGROUP.DEPBAR.LE gsb0, 0x0 ;  /* 0x00008000000079c5 */ /* 0x000fe40000010000 */
[----:B------:R-:W-:Y:S05]  /*1b70*/  @!P0 BRA `(.L_x_28) ;  /* 0x0000000000048947 */ /* 0x000fea0003800000 */
[----:B------:R-:W-:Y:S01]  /*1b80*/  BPT.TRAP 0x1 ;  /* 0x000000040000795c */ /* 0x000fe20000300000 */
.L_x_28:
[----:B------:R-:W-:-:S13]  /*1b90*/  ISETP.NE.AND P1, PT, R23, RZ, PT ;  /* 0x000000ff1700720c */ /* 0x000fda0003f25270 */
[----:B01----:R-:W-:-:S04]  /*1ba0*/  @P1 IMAD R4, R3, 0x8, R6 ;  /* 0x0000000803041824 */ /* 0x003fc800078e0206 */
[----:B------:R-:W-:-:S05]  /*1bb0*/  @P1 VIADD R5, R4, 0xb0 ;  /* 0x000000b004051836 */ /* 0x000fca0000000000 */
[----:B------:R-:W-:-:S04]  /*1bc0*/  @P1 PRMT R5, R22, 0x654, R5 ;  /* 0x0000065416051816 */ /* 0x000fc80000000005 */
[----:B------:R0:W-:Y:S01]  /*1bd0*/  @P1 SYNCS.ARRIVE.TRANS64.RED.A1T0 RZ, [R5+URZ], RZ ;  /* 0x000000ff05ff19a7 */ /* 0x0001e2000810043f */
[----:B------:R-:W-:-:S13]  /*1be0*/  ISETP.GT.U32.AND P1, PT, R19, 0x1, PT ;  /* 0x000000011300780c */ /* 0x000fda0003f24070 */
[----:B0-----:R-:W-:Y:S05]  /*1bf0*/  @P1 BRA `(.L_x_29) ;  /* 0x0000000000041947 */ /* 0x001fea0003800000 */
[----:B------:R-:W-:Y:S01]  /*1c00*/  BPT.TRAP 0x1 ;  /* 0x000000040000795c */ /* 0x000fe20000300000 */
.L_x_29:
[----:B------:R-:W-:Y:S01]  /*1c10*/  UIADD3 UR8, UR8, 0x1, URZ ;  /* 0x0000000108087890 */ /* 0x000fe2000fffe03f */
[C---:B------:R-:W-:Y:S01]  /*1c20*/  ISETP.GT.AND P2, PT, R0.reuse, 0x1, PT ;  /* 0x000000010000780c */ /* 0x040fe20003f44270 */
[----:B------:R-:W-:Y:S02]  /*1c30*/  VIADD R3, R3, 0x1 ;  /* 0x0000000103037836 */ /* 0x000fe40000000000 */
[----:B------:R-:W-:Y:S01]  /*1c40*/  UISETP.NE.AND UP0, UPT, UR8, 0x16, UPT ;  /* 0x000000160800788c */ /* 0x000fe2000bf05270 */
[----:B------:R-:W-:Y:S02]  /*1c50*/  VIADD R0, R0, 0xffffffff ;  /* 0xffffffff00007836 */ /* 0x000fe40000000000 */
[C---:B------:R-:W-:Y:S01]  /*1c60*/  ISETP.NE.AND P1, PT, R3.reuse, 0x16, PT ;  /* 0x000000160300780c */ /* 0x040fe20003f25270 */
[----:B------:R-:W-:Y:S02]  /*1c70*/  USEL UR4, URZ, 0x1, UP0 ;  /* 0x000000013f047887 */ /* 0x000fe40008000000 */
[----:B------:R-:W-:Y:S01]  /*1c80*/  USEL UR8, UR8, URZ, UP0 ;  /* 0x0000003f08087287 */ /* 0x000fe20008000000 */
[----:B------:R-:W-:-:S03]  /*1c90*/  SEL R3, R3, RZ, P1 ;  /* 0x000000ff03037207 */ /* 0x000fc60000800000 */
[----:B------:R-:W-:Y:S01]  /*1ca0*/  LOP3.LUT R7, R7, UR4, RZ, 0x3c, !PT ;  /* 0x0000000407077c12 */ /* 0x000fe2000f8e3cff */
[----:B------:R-:W-:Y:S07]  /*1cb0*/  @P2 BRA `(.L_x_30) ;  /* 0xfffffffc003c2947 */ /* 0x000fee000383ffff */
.L_x_23:
[----:B------:R-:W3:Y:S02]  /*1cc0*/  LDC R0, c[0x0][0x28c] ;  /* 0x0000a300ff007b82 */ /* 0x000ee40000000800 */
[----:B---3--:R-:W-:-:S13]  /*1cd0*/  ISETP.GE.AND P1, PT, R0, 0x1, PT ;  /* 0x000000010000780c */ /* 0x008fda0003f26270 */
[----:B------:R-:W-:Y:S05]  /*1ce0*/  @!P1 BRA `(.L_x_31) ;  /* 0x0000000000509947 */ /* 0x000fea0003800000 */
[----:B------:R-:W-:Y:S05]  /*1cf0*/  @!P0 BRA `(.L_x_32) ;  /* 0x0000000000048947 */ /* 0x000fea0003800000 */
[----:B------:R-:W-:Y:S01]  /*1d00*/  BPT.TRAP 0x1 ;  /* 0x000000040000795c */ /* 0x000fe20000300000 */
.L_x_32:
[----:B------:R-:W-:Y:S01]  /*1d10*/  ISETP.NE.AND P0, PT, R23, RZ, PT ;  /* 0x000000ff1700720c */ /* 0x000fe20003f05270 */
[----:B------:R-:W-:Y:S01]  /*1d20*/  BSSY B0, `(.L_x_33) ;  /* 0x000000e000007945 */ /* 0x000fe20003800000 */
[----:B------:R-:W-:-:S11]  /*1d30*/  ISETP.GT.U32.AND P1, PT, R19, 0x1, PT ;  /* 0x000000011300780c */ /* 0x000fd60003f24070 */
[----:B------:R-:W-:Y:S05]  /*1d40*/  @!P0 BRA `(.L_x_34) ;  /* 0x00000000002c8947 */ /* 0x000fea0003800000 */
[----:B------:R-:W-:-:S04]  /*1d50*/  UISETP.LT.AND UP0, UPT, UR40, 0x1, UPT ;  /* 0x000000012800788c */ /* 0x000fc8000bf01270 */
[----:B------:R-:W-:-:S04]  /*1d60*/  USEL UR6, UR40, 0x1, UP0 ;  /* 0x0000000128067887 */ /* 0x000fc80008000000 */
[----:B------:R-:W-:-:S04]  /*1d70*/  UIADD3 UR6, UR39, UR40, -UR6 ;  /* 0x0000002827067290 */ /* 0x000fc8000fffe806 */
[----:B------:R-:W-:-:S04]  /*1d80*/  UIMAD.WIDE.U32 UR4, UR6, -0x45d1745d, URZ ;  /* 0xba2e8ba3060478a5 */ /* 0x000fc8000f8e003f */
[----:B------:R-:W-:-:S04]  /*1d90*/  USHF.R.U32.HI UR4, URZ, 0x4, UR5 ;  /* 0x000000043f047899 */ /* 0x000fc80008011605 */
[----:B------:R-:W-:-:S06]  /*1da0*/  UIMAD UR6, UR4, -0x16, UR6 ;  /* 0xffffffea040678a4 */ /* 0x000fcc000f8e0206 */
[----:B------:R-:W-:-:S04]  /*1db0*/  IMAD.U32 R3, RZ, RZ, UR6 ;  /* 0x00000006ff037e24 */ /* 0x000fc8000f8e00ff */
[----:B------:R-:W-:-:S04]  /*1dc0*/  IMAD R0, R3, 0x8, R6 ;  /* 0x0000000803007824 */ /* 0x000fc800078e0206 */
[----:B------:R-:W-:-:S05]  /*1dd0*/  VIADD R3, R0, 0xb0 ;  /* 0x000000b000037836 */ /* 0x000fca0000000000 */
[----:B------:R-:W-:-:S04]  /*1de0*/  PRMT R3, R22, 0x654, R3 ;  /* 0x0000065416037816 */ /* 0x000fc80000000003 */
[----:B------:R3:W-:Y:S03]  /*1df0*/  SYNCS.ARRIVE.TRANS64.RED.A1T0 RZ, [R3+URZ], RZ ;  /* 0x000000ff03ff79a7 */ /* 0x0007e6000810043f */
.L_x_34:
[----:B------:R-:W-:Y:S05]  /*1e00*/  BSYNC B0 ;  /* 0x0000000000007941 */ /* 0x000fea0003800000 */
.L_x_33:
[----:B------:R-:W-:Y:S05]  /*1e10*/  @P1 BRA `(.L_x_31) ;  /* 0x0000000000041947 */ /* 0x000fea0003800000 */
[----:B------:R-:W-:Y:S01]  /*1e20*/  BPT.TRAP 0x1 ;  /* 0x000000040000795c */ /* 0x000fe20000300000 */
.L_x_31:
[----:B------:R-:W4:Y:S01]  /*1e30*/  LDC R6, c[0x0][0x288] ;  /* 0x0000a200ff067b82 */ /* 0x000f220000000800 */
[----:B------:R-:W-:Y:S01]  /*1e40*/  IMAD.SHL.U32 R93, R93, 0x40, RZ ;  /* 0x000000405d5d7824 */ /* 0x000fe200078e00ff */
[----:B------:R-:W-:Y:S01]  /*1e50*/  UIADD3 UR39, UR40, UR39, URZ ;  /* 0x0000002728277290 */ /* 0x000fe2000fffe03f */
[--C-:B------:R-:W-:Y:S01]  /*1e60*/  SHF.R.U32.HI R0, RZ, 0x2, R18.reuse ;  /* 0x00000002ff007819 */ /* 0x100fe20000011612 */
[----:B------:R-:W-:Y:S01]  /*1e70*/  IMAD.SHL.U32 R9, R92, 0x100, RZ ;  /* 0x000001005c097824 */ /* 0x000fe200078e00ff */
[C---:B01----:R-:W-:Y:S01]  /*1e80*/  LOP3.LUT R4, R18.reuse, 0x60, RZ, 0xc0, !PT ;  /* 0x0000006012047812 */ /* 0x043fe200078ec0ff */
[----:B------:R-:W-:Y:S01]  /*1e90*/  UISETP.GT.U32.AND UP0, UPT, UR39, 0x15, UPT ;  /* 0x000000152700788c */ /* 0x000fe2000bf04070 */
[----:B------:R-:W-:Y:S01]  /*1ea0*/  SHF.R.U32.HI R5, RZ, 0x7, R18 ;  /* 0x00000007ff057819 */ /* 0x000fe20000011612 */
[----:B------:R-:W-:Y:S01]  /*1eb0*/  IMAD.SHL.U32 R14, R18, 0x2, RZ ;  /* 0x00000002120e7824 */ /* 0x000fe200078e00ff */
[----:B---3--:R-:W-:Y:S01]  /*1ec0*/  LOP3.LUT R3, R0, 0x7, RZ, 0xc0, !PT ;  /* 0x0000000700037812 */ /* 0x008fe200078ec0ff */
[----:B------:R-:W-:Y:S01]  /*1ed0*/  ULDC UR7, c[0x0][0x284] ;  /* 0x0000a10000077ab9 */ /* 0x000fe20000000800 */
[----:B------:R-:W-:Y:S01]  /*1ee0*/  SHF.R.U32.HI R8, RZ, 0x1, R4 ;  /* 0x00000001ff087819 */ /* 0x000fe20000011604 */
[----:B------:R-:W-:Y:S01]  /*1ef0*/  UISETP.LT.U32.AND UP0, UPT, UR40, 0x16, UP0 ;  /* 0x000000162800788c */ /* 0x000fe20008701070 */
[----:B------:R-:W-:Y:S01]  /*1f00*/  LOP3.LUT R0, R5, 0x1, RZ, 0xc0, !PT ;  /* 0x0000000105007812 */ /* 0x000fe200078ec0ff */
[----:B------:R-:W-:Y:S01]  /*1f10*/  UISETP.GE.U32.AND UP1, UPT, UR40, 0x16, UPT ;  /* 0x000000162800788c */ /* 0x000fe2000bf26070 */
[----:B------:R-:W-:Y:S01]  /*1f20*/  IADD3 R5, RZ, -R8, -R3 ;  /* 0x80000008ff057210 */ /* 0x000fe20007ffe803 */
[----:B------:R-:W-:Y:S01]  /*1f30*/  ULDC.64 UR8, c[0x0][0x5d0] ;  /* 0x0001740000087ab9 */ /* 0x000fe20000000a00 */
[----:B------:R-:W-:Y:S01]  /*1f40*/  SHF.R.S32.HI R96, RZ, 0x1f, R88 ;  /* 0x0000001fff607819 */ /* 0x000fe20000011458 */
[----:B------:R-:W-:Y:S01]  /*1f50*/  IMAD.SHL.U32 R10, R0, 0x40, RZ ;  /* 0x00000040000a7824 */ /* 0x000fe200078e00ff */
[----:B------:R-:W-:Y:S01]  /*1f60*/  LOP3.LUT R4, R18, 0x3, RZ, 0xc0, !PT ;  /* 0x0000000312047812 */ /* 0x000fe200078ec0ff */
[----:B------:R-:W-:Y:S01]  /*1f70*/  UIMAD.WIDE.U32 UR4, UR39, -0x45d1745d, URZ ;  /* 0xba2e8ba3270478a5 */ /* 0x000fe2000f8e003f */
[C---:B------:R-:W-:Y:S01]  /*1f80*/  LOP3.LUT R14, R93.reuse, 0x6, R14, 0xf8, !PT ;  /* 0x000000065d0e7812 */ /* 0x040fe200078ef80e */
[----:B------:R-:W-:Y:S01]  /*1f90*/  USEL UR6, URZ, 0x1, !UP0 ;  /* 0x000000013f067887 */ /* 0x000fe2000c000000 */
[----:B------:R-:W-:Y:S01]  /*1fa0*/  IMAD R102, R0, -0x40, R5 ;  /* 0xffffffc000667824 */ /* 0x000fe200078e0205 */
[----:B----4-:R-:W-:Y:S01]  /*1fb0*/  ISETP.GE.AND P0, PT, R93, R6, PT ;  /* 0x000000065d00720c */ /* 0x010fe20003f06270 */
[----:B------:R-:W-:Y:S01]  /*1fc0*/  IMAD R7, R96, UR8, RZ ;  /* 0x0000000860077c24 */ /* 0x000fe2000f8e02ff */
[----:B------:R-:W-:Y:S01]  /*1fd0*/  SHF.R.S32.HI R15, RZ, 0x1f, R14 ;  /* 0x0000001fff0f7819 */ /* 0x000fe2000001140e */
[----:B------:R-:W-:Y:S01]  /*1fe0*/  IMAD R0, R4, -0x2, R6 ;  /* 0xfffffffe04007824 */ /* 0x000fe200078e0206 */
[C---:B------:R-:W-:Y:S01]  /*1ff0*/  ISETP.GE.OR P0, PT, R9.reuse, UR7, P0 ;  /* 0x0000000709007c0c */ /* 0x040fe20008706670 */
[----:B------:R-:W-:Y:S01]  /*2000*/  IMAD.WIDE R4, R92, 0x100, RZ ;  /* 0x000001005c047825 */ /* 0x000fe200078e02ff */
[----:B------:R-:W-:Y:S01]  /*2010*/  USHF.R.U32.HI UR4, URZ, 0x4, UR5 ;  /* 0x000000043f047899 */ /* 0x000fe20008011605 */
[----:B------:R-:W-:Y:S01]  /*2020*/  LOP3.LUT R3, R10, 0x40, R3, 0xe2, !PT ;  /* 0x000000400a037812 */ /* 0x000fe200078ee203 */
[----:B------:R-:W-:Y:S01]  /*2030*/  ULOP3.LUT UR38, UR38, UR6, URZ, 0x3c, !UPT ;  /* 0x0000000626267292 */ /* 0x000fe2000f8e3c3f */
[C---:B------:R-:W-:Y:S01]  /*2040*/  IMAD R11, R88.reuse, UR9, R7 ;  /* 0x00000009580b7c24 */ /* 0x040fe2000f8e0207 */
[----:B------:R-:W-:Y:S01]  /*2050*/  UIMAD UR39, UR4, -0x16, UR39 ;  /* 0xffffffea042778a4 */ /* 0x000fe2000f8e0227 */
[----:B------:R-:W-:Y:S01]  /*2060*/  IMAD.WIDE.U32 R6, R88, UR8, R14 ;  /* 0x0000000858067c25 */ /* 0x000fe2000f8e000e */
[----:B------:R-:W-:Y:S01]  /*2070*/  @UP1 ULOP3.LUT UR38, UR38, 0x1, UR4, 0x78, !UPT ;  /* 0x0000000126261892 */ /* 0x000fe2000f8e7804 */
[----:B------:R-:W-:-:S02]  /*2080*/  IADD3 R102, -R9, UR7, R102 ;  /* 0x0000000709667c10 */ /* 0x000fc4000fffe166 */
[----:B------:R-:W-:Y:S01]  /*2090*/  LOP3.LUT R107, R4, R3, R8, 0xfe, !PT ;  /* 0x00000003046b7212 */ /* 0x000fe200078efe08 */
[----:B------:R-:W-:Y:S02]  /*20a0*/  IMAD.IADD R3, R0, 0x1, -R93 ;  /* 0x0000000100037824 */ /* 0x000fe400078e0a5d */
[----:B------:R-:W-:Y:S02]  /*20b0*/  IMAD.IADD R7, R7, 0x1, R11 ;  /* 0x0000000107077824 */ /* 0x000fe400078e020b */
[----:B------:R-:W-:Y:S01]  /*20c0*/  IMAD.MOV.U32 R0, RZ, RZ, -0x1 ;  /* 0xffffffffff007424 */ /* 0x000fe200078e00ff */
[----:B------:R-:W-:Y:S06]  /*20d0*/  @P0 BRA `(.L_x_35) ;  /* 0x0000003000f40947 */ /* 0x000fec0003800000 */
[----:B------:R-:W0:Y:S01]  /*20e0*/  LDC.64 R20, c[0x0][0x5c8] ;  /* 0x00017200ff147b82 */ /* 0x000e220000000a00 */
[----:B------:R-:W-:Y:S01]  /*20f0*/  ULDC.64 UR4, c[0x0][0x5c0] ;  /* 0x0001700000047ab9 */ /* 0x000fe20000000a00 */
[----:B------:R-:W-:Y:S01]  /*2100*/  BSSY B0, `(.L_x_35) ;  /* 0x000033a000007945 */ /* 0x000fe20003800000 */
[-C--:B0-----:R-:W-:Y:S01]  /*2110*/  IMAD R8, R5, R20.reuse, RZ ;  /* 0x0000001405087224 */ /* 0x081fe200078e02ff */
[----:B------:R-:W-:Y:S01]  /*2120*/  SHF.L.U64.HI R13, R20, 0x7, R21 ;  /* 0x00000007140d7819 */ /* 0x000fe20000010215 */
[----:B------:R-:W-:-:S04]  /*2130*/  IMAD.WIDE.U32 R6, R107, R20, R6 ;  /* 0x000000146b067225 */ /* 0x000fc800078e0006 */
[----:B------:R-:W-:Y:S01]  /*2140*/  IMAD R9, R107, R21, R8 ;  /* 0x000000156b097224 */ /* 0x000fe200078e0208 */
[----:B------:R-:W-:Y:S01]  /*2150*/  IADD3 R94, P0, R6, UR4, RZ ;  /* 0x00000004065e7c10 */ /* 0x000fe2000ff1e0ff */
[C---:B------:R-:W-:Y:S02]  /*2160*/  IMAD.SHL.U32 R11, R20.reuse, 0x80, RZ ;  /* 0x00000080140b7824 */ /* 0x040fe400078e00ff */
[----:B------:R-:W-:Y:S01]  /*2170*/  IMAD.IADD R9, R7, 0x1, R9 ;  /* 0x0000000107097824 */ /* 0x000fe200078e0209 */
[-C--:B------:R-:W-:Y:S02]  /*2180*/  LEA R6, P1, R20, R94.reuse, 0x3 ;  /* 0x0000005e14067211 */ /* 0x080fe400078218ff */
[----:B------:R-:W-:Y:S02]  /*2190*/  IADD3 R8, P2, R11, R94, RZ ;  /* 0x0000005e0b087210 */ /* 0x000fe40007f5e0ff */
[----:B------:R-:W-:Y:S02]  /*21a0*/  IADD3.X R95, R9, UR5, RZ, P0, !PT ;  /* 0x00000005095f7c10 */ /* 0x000fe400087fe4ff */
[----:B-----5:R-:W-:-:S02]  /*21b0*/  ISETP.NE.AND P0, PT, R90, RZ, PT ;  /* 0x000000ff5a00720c */ /* 0x020fc40003f05270 */
[----:B------:R-:W-:Y:S01]  /*21c0*/  LEA.HI.X R7, R20, R95, R21, 0x3, P1 ;  /* 0x0000005f14077211 */ /* 0x000fe200008f1c15 */
[----:B------:R-:W-:Y:S01]  /*21d0*/  IMAD.X R9, R13, 0x1, R95, P2 ;  /* 0x000000010d097824 */ /* 0x000fe200010e065f */
[----:B------:R-:W-:-:S05]  /*21e0*/  IADD3 R10, P1, R11, R6, RZ ;  /* 0x000000060b0a7210 */ /* 0x000fca0007f3e0ff */
[----:B------:R-:W-:-:S04]  /*21f0*/  IMAD.X R11, R13, 0x1, R7, P1 ;  /* 0x000000010d0b7824 */ /* 0x000fc800008e0607 */
[----:B------:R-:W-:Y:S05]  /*2200*/  @!P0 BRA `(.L_x_36) ;  /* 0x0000002400948947 */ /* 0x000fea0003800000 */
[----:B------:R-:W0:Y:S01]  /*2210*/  LDC.64 R92, c[0x0][0x5b0] ;  /* 0x00016c00ff5c7b82 */ /* 0x000e220000000a00 */
[----:B------:R-:W-:Y:S01]  /*2220*/  ULDC.64 UR4, c[0x0][0x5b8] ;  /* 0x00016e0000047ab9 */ /* 0x000fe20000000a00 */
[----:B------:R-:W-:Y:S01]  /*2230*/  ISETP.GE.AND P0, PT, R102, 0x1, PT ;  /* 0x000000016600780c */ /* 0x000fe20003f06270 */
[----:B------:R-:W-:Y:S01]  /*2240*/  IMAD R21, R96, UR4, RZ ;  /* 0x0000000460157c24 */ /* 0x000fe2000f8e02ff */
[----:B------:R-:W-:Y:S01]  /*2250*/  BSSY B1, `(.L_x_37) ;  /* 0x0000010000017945 */ /* 0x000fe20003800000 */
[C---:B------:R-:W-:Y:S01]  /*2260*/  IMAD.WIDE.U32 R14, R88.reuse, UR4, R14 ;  /* 0x00000004580e7c25 */ /* 0x040fe2000f8e000e */
[----:B------:R-:W-:Y:S02]  /*2270*/  ISETP.LT.OR P3, PT, R3, 0x1, !P0 ;  /* 0x000000010300780c */ /* 0x000fe40004761670 */
[----:B------:R-:W1:Y:S01]  /*2280*/  LDC.64 R12, c[0x0][0x5a8] ;  /* 0x00016a00ff0c7b82 */ /* 0x000e620000000a00 */
[----:B------:R-:W-:Y:S02]  /*2290*/  IMAD R21, R88, UR5, R21 ;  /* 0x0000000558157c24 */ /* 0x000fe4000f8e0215 */
[----:B------:R-:W-:-:S02]  /*22a0*/  IMAD.MOV.U32 R20, RZ, RZ, R14 ;  /* 0x000000ffff147224 */ /* 0x000fc400078e000e */
[----:B------:R-:W-:Y:S02]  /*22b0*/  IMAD.IADD R21, R15, 0x1, R21 ;  /* 0x000000010f157824 */ /* 0x000fe400078e0215 */
[-C--:B0-----:R-:W-:Y:S01]  /*22c0*/  IMAD R88, R5, R92.reuse, RZ ;  /* 0x0000005c05587224 */ /* 0x081fe200078e02ff */
[----:B------:R-:W-:Y:S01]  /*22d0*/  SHF.L.U64.HI R99, R92, 0x3, R93 ;  /* 0x000000035c637819 */ /* 0x000fe2000001025d */
[----:B------:R-:W-:-:S04]  /*22e0*/  IMAD.WIDE.U32 R96, R107, R92, R20 ;  /* 0x0000005c6b607225 */ /* 0x000fc800078e0014 */
[----:B------:R-:W-:Y:S01]  /*22f0*/  IMAD R105, R107, R93, R88 ;  /* 0x0000005d6b697224 */ /* 0x000fe200078e0258 */
[----:B-1----:R-:W-:Y:S01]  /*2300*/  IADD3 R96, P1, R96, R12, RZ ;  /* 0x0000000c60607210 */ /* 0x002fe20007f3e0ff */
[----:B------:R-:W-:-:S03]  /*2310*/  IMAD.SHL.U32 R98, R92, 0x8, RZ ;  /* 0x000000085c627824 */ /* 0x000fc600078e00ff */
[----:B------:R-:W-:Y:S01]  /*2320*/  IADD3.X R97, R13, R97, R105, P1, !PT ;  /* 0x000000610d617210 */ /* 0x000fe20000ffe469 */
[----:B------:R-:W-:Y:S08]  /*2330*/  @P3 BRA `(.L_x_38) ;  /* 0x0000000000043947 */ /* 0x000ff00003800000 */
[----:B--2---:R0:W5:Y:S02]  /*2340*/  LDG.E.U8 R91, desc[UR36][R96.64] ;  /* 0x00000024605b7981 */ /* 0x004164000c1e1100 */
.L_x_38:
[----:B------:R-:W-:Y:S05]  /*2350*/  BSYNC B1 ;  /* 0x0000000000017941 */ /* 0x000fea0003800000 */
.L_x_37:
[----:B-----5:R-:W-:Y:S01]  /*2360*/  LOP3.LUT R88, R91, 0xffff, RZ, 0xc0, !PT ;  /* 0x0000ffff5b587812 */ /* 0x020fe200078ec0ff */
[----:B------:R-:W-:Y:S01]  /*2370*/  IMAD.WIDE.U32 R100, R107, R92, R98 ;  /* 0x0000005c6b647225 */ /* 0x000fe200078e0062 */
[----:B------:R-:W-:Y:S01]  /*2380*/  ISETP.LT.OR P4, PT, R3, 0x2, !P0 ;  /* 0x000000020300780c */ /* 0x000fe20004781670 */
[----:B------:R-:W-:Y:S01]  /*2390*/  BSSY B1, `(.L_x_39) ;  /* 0x000000e000017945 */ /* 0x000fe20003800000 */
[----:B------:R-:W-:Y:S01]  /*23a0*/  PRMT R103, R88, 0x8880, RZ ;  /* 0x0000888058677816 */ /* 0x000fe200000000ff */
[----:B------:R-:W-:Y:S01]  /*23b0*/  IMAD.IADD R101, R105, 0x1, R101 ;  /* 0x0000000169657824 */ /* 0x000fe200078e0265 */
[----:B------:R-:W-:Y:S02]  /*23c0*/  IADD3 R100, P2, P5, R14, R12, R100 ;  /* 0x0000000c0e647210 */ /* 0x000fe40007d5e064 */
[----:B------:R-:W-:Y:S01]  /*23d0*/  ISETP.GE.AND P1, PT, R102, 0x9, PT ;  /* 0x000000096600780c */ /* 0x000fe20003f26270 */
[----:B------:R-:W-:Y:S01]  /*23e0*/  IMAD R88, R103, R90, RZ ;  /* 0x0000005a67587224 */ /* 0x000fe200078e02ff */
[----:B------:R-:W-:-:S02]  /*23f0*/  IADD3.X R101, R21, R13, R101, P2, P5 ;  /* 0x0000000d15657210 */ /* 0x000fc400017ea465 */
[----:B------:R-:W-:Y:S01]  /*2400*/  ISETP.LT.OR P2, PT, R3, 0x1, !P1 ;  /* 0x000000010300780c */ /* 0x000fe20004f41670 */
[----:B------:R-:W-:-:S05]  /*2410*/  @!P3 IMAD R103, R56, R89, R88 ;  /* 0x000000593867b224 */ /* 0x000fca00078e0258 */
[----:B------:R1:W-:Y:S01]  /*2420*/  @!P3 STG.E.U8 desc[UR36][R94.64], R103 ;  /* 0x000000675e00b986 */ /* 0x0003e2000c101124 */
[----:B------:R-:W-:Y:S06]  /*2430*/  @P4 BRA `(.L_x_40) ;  /* 0x00000000000c4947 */ /* 0x000fec0003800000 */
[----:B--2---:R-:W1:Y:S02]  /*2440*/  LDG.E.U8 R91, desc[UR36][R96.64+0x1] ;  /* 0x00000124605b7981 */ /* 0x004e64000c1e1100 */
[----:B-1----:R-:W-:-:S05]  /*2450*/  PRMT R103, R91, 0x8880, RZ ;  /* 0x000088805b677816 */ /* 0x002fca00000000ff */
[----:B------:R-:W-:-:S07]  /*2460*/  IMAD R88, R103, R90, RZ ;  /* 0x0000005a67587224 */ /* 0x000fce00078e02ff */
.L_x_40:
[----:B------:R-:W-:Y:S05]  /*2470*/  BSYNC B1 ;  /* 0x0000000000017941 */ /* 0x000fea0003800000 */
.L_x_39:
[----:B------:R-:W-:Y:S01]  /*2480*/  @!P4 IMAD R57, R57, R89, R88 ;  /* 0x000000593939c224 */ /* 0x000fe200078e0258 */
[----:B------:R-:W-:Y:S04]  /*2490*/  BSSY B1, `(.L_x_41) ;  /* 0x0000006000017945 */ /* 0x000fe80003800000 */
[----:B------:R3:W-:Y:S01]  /*24a0*/  @!P4 STG.E.U8 desc[UR36][R94.64+0x1], R57 ;  /* 0x000001395e00c986 */ /* 0x0007e2000c101124 */
[----:B------:R-:W-:Y:S05]  /*24b0*/  @P2 BRA `(.L_x_42) ;  /* 0x00000000000c2947 */ /* 0x000fea0003800000 */
[----:B--2---:R-:W3:Y:S02]  /*24c0*/  LDG.E.U8 R91, desc[UR36][R100.64] ;  /* 0x00000024645b7981 */ /* 0x004ee4000c1e1100 */
[----:B---3--:R-:W-:-:S05]  /*24d0*/  PRMT R57, R91, 0x8880, RZ ;  /* 0x000088805b397816 */ /* 0x008fca00000000ff */
[----:B------:R-:W-:-:S07]  /*24e0*/  IMAD R88, R57, R90, RZ ;  /* 0x0000005a39587224 */ /* 0x000fce00078e02ff */
.L_x_42:
[----:B------:R-:W-:Y:S05]  /*24f0*/  BSYNC B1 ;  /* 0x0000000000017941 */ /* 0x000fea0003800000 */
.L_x_41:
[C---:B------:R-:W-:Y:S01]  /*2500*/  ISETP.LT.OR P4, PT, R3.reuse, 0x2, !P1 ;  /* 0x000000020300780c */ /* 0x040fe20004f81670 */
[----:B---3--:R-:W-:Y:S01]  /*2510*/  @!P2 IMAD R57, R58, R89, R88 ;  /* 0x000000593a39a224 */ /* 0x008fe200078e0258 */
[----:B------:R-:W-:Y:S01]  /*2520*/  BSSY B1, `(.L_x_43) ;  /* 0x0000009000017945 */ /* 0x000fe20003800000 */
[C---:B------:R-:W-:Y:S02]  /*2530*/  ISETP.LT.OR P3, PT, R3.reuse, 0x9, !P0 ;  /* 0x000000090300780c */ /* 0x040fe40004761670 */
[C---:B------:R-:W-:Y:S01]  /*2540*/  ISETP.LT.OR P5, PT, R3.reuse, 0xa, !P0 ;  /* 0x0000000a0300780c */ /* 0x040fe200047a1670 */
[----:B------:R3:W-:Y:S01]  /*2550*/  @!P2 STG.E.U8 desc[UR36][R6.64], R57 ;  /* 0x000000390600a986 */ /* 0x0007e2000c101124 */
[----:B------:R-:W-:-:S06]  /*2560*/  ISETP.LT.OR P2, PT, R3, 0x9, !P1 ;  /* 0x000000090300780c */ /* 0x000fcc0004f41670 */
[----:B------:R-:W-:Y:S07]  /*2570*/  @P4 BRA `(.L_x_44) ;  /* 0x00000000000c4947 */ /* 0x000fee0003800000 */
[----:B--2---:R-:W3:Y:S02]  /*2580*/  LDG.E.U8 R91, desc[UR36][R100.64+0x1] ;  /* 0x00000124645b7981 */ /* 0x004ee4000c1e1100 */
[----:B---3--:R-:W-:-:S05]  /*2590*/  PRMT R57, R91, 0x8880, RZ ;  /* 0x000088805b397816 */ /* 0x008fca00000000ff */
[----:B------:R-:W-:-:S07]  /*25a0*/  IMAD R88, R57, R90, RZ ;  /* 0x0000005a39587224 */ /* 0x000fce00078e02ff */
.L_x_44:
[----:B------:R-:W-:Y:S05]  /*25b0*/  BSYNC B1 ;  /* 0x0000000000017941 */ /* 0x000fea0003800000 */
.L_x_43:
[----:B------:R-:W-:Y:S01]  /*25c0*/  @!P4 IMAD R59, R59, R89, R88 ;  /* 0x000000593b3bc224 */ /* 0x000fe200078e0258 */
[----:B------:R-:W-:Y:S04]  /*25d0*/  BSSY B1, `(.L_x_45) ;  /* 0x0000006000017945 */ /* 0x000fe80003800000 */
[----:B------:R4:W-:Y:S01]  /*25e0*/  @!P4 STG.E.U8 desc[UR36][R6.64+0x1], R59 ;  /* 0x0000013b0600c986 */ /* 0x0009e2000c101124 */
[----:B------:R-:W-:Y:S05]  /*25f0*/  @P3 BRA `(.L_x_46) ;  /* 0x00000000000c3947 */ /* 0x000fea0003800000 */
[----:B--2---:R-:W3:Y:S02]  /*2600*/  LDG.E.U8 R91, desc[UR36][R96.64+0x8] ;  /* 0x00000824605b7981 */ /* 0x004ee4000c1e1100 */
[----:B---3--:R-:W-:-:S05]  /*2610*/  PRMT R57, R91, 0x8880, RZ ;  /* 0x000088805b397816 */ /* 0x008fca00000000ff */
[----:B------:R-:W-:-:S07]  /*2620*/  IMAD R88, R57, R90, RZ ;  /* 0x0000005a39587224 */ /* 0x000fce00078e02ff */
.L_x_46:
[----:B------:R-:W-:Y:S05]  /*2630*/  BSYNC B1 ;  /* 0x0000000000017941 */ /* 0x000fea0003800000 */
.L_x_45:
[----:B---3--:R-:W-:Y:S01]  /*2640*/  @!P3 IMAD R57, R60, R89, R88 ;  /* 0x000000593c39b224 */ /* 0x008fe200078e0258 */
[----:B------:R-:W-:Y:S04]  /*2650*/  BSSY B1, `(.L_x_47) ;  /* 0x0000006000017945 */ /* 0x000fe80003800000 */
[----:B------:R3:W-:Y:S01]  /*2660*/  @!P3 STG.E.U8 desc[UR36][R94.64+0x8], R57 ;  /* 0x000008395e00b986 */ /* 0x0007e2000c101124 */
[----:B------:R-:W-:Y:S05]  /*2670*/  @P5 BRA `(.L_x_48) ;  /* 0x00000000000c5947 */ /* 0x000fea0003800000 */
[----:B--2---:R-:W3:Y:S02]  /*2680*/  LDG.E.U8 R91, desc[UR36][R96.64+0x9] ;  /* 0x00000924605b7981 */ /* 0x004ee4000c1e1100 */
[----:B---3--:R-:W-:-:S05]  /*2690*/  PRMT R57, R91, 0x8880, RZ ;  /* 0x000088805b397816 */ /* 0x008fca00000000ff */
[----:B------:R-:W-:-:S07]  /*26a0*/  IMAD R88, R57, R90, RZ ;  /* 0x0000005a39587224 */ /* 0x000fce00078e02ff */
.L_x_48:
[----:B------:R-:W-:Y:S05]  /*26b0*/  BSYNC B1 ;  /* 0x0000000000017941 */ /* 0x000fea0003800000 */
.L_x_47:
[----:B------:R-:W-:Y:S01]  /*26c0*/  @!P5 IMAD R61, R61, R89, R88 ;  /* 0x000000593d3dd224 */ /* 0x000fe200078e0258 */
[----:B------:R-:W-:Y:S04]  /*26d0*/  BSSY B1, `(.L_x_49) ;  /* 0x0000006000017945 */ /* 0x000fe80003800000 */
[----:B------:R0:W-:Y:S01]  /*26e0*/  @!P5 STG.E.U8 desc[UR36][R94.64+0x9], R61 ;  /* 0x0000093d5e00d986 */ /* 0x0001e2000c101124 */
[----:B------:R-:W-:Y:S05]  /*26f0*/  @P2 BRA `(.L_x_50) ;  /* 0x00000000000c2947 */ /* 0x000fea0003800000 */
[----:B--2---:R-:W3:Y:S02]  /*2700*/  LDG.E.U8 R91, desc[UR36][R100.64+0x8] ;  /* 0x00000824645b7981 */ /* 0x004ee4000c1e1100 */
[----:B---3--:R-:W-:-:S05]  /*2710*/  PRMT R57, R91, 0x8880, RZ ;  /* 0x000088805b397816 */ /* 0x008fca00000000ff */
[----:B------:R-:W-:-:S07]  /*2720*/  IMAD R88, R57, R90, RZ ;  /* 0x0000005a39587224 */ /* 0x000fce00078e02ff */
.L_x_50:
[----:B------:R-:W-:Y:S05]  /*2730*/  BSYNC B1 ;  /* 0x0000000000017941 */ /* 0x000fea0003800000 */
.L_x_49:
        /* <DEDUP_REMOVED lines=11> */
.L_x_52:
[----:B------:R-:W-:Y:S05]  /*27f0*/  BSYNC B1 ;  /* 0x0000000000017941 */ /* 0x000fea0003800000 */
.L_x_51:
[----:B------:R-:W-:Y:S01]  /*2800*/  @!P4 IMAD R63, R63, R89, R88 ;  /* 0x000000593f3fc224 */ /* 0x000fe200078e0258 */
[----:B------:R-:W-:Y:S04]  /*2810*/  BSSY B1, `(.L_x_53) ;  /* 0x0000006000017945 */ /* 0x000fe80003800000 */
[----:B------:R0:W-:Y:S01]  /*2820*/  @!P4 STG.E.U8 desc[UR36][R6.64+0x9], R63 ;  /* 0x0000093f0600c986 */ /* 0x0001e2000c101124 */
[----:B------:R-:W-:Y:S05]  /*2830*/  @P3 BRA `(.L_x_54) ;  /* 0x00000000000c3947 */ /* 0x000fea0003800000 */
[----:B--2---:R-:W3:Y:S02]  /*2840*/  LDG.E.U8 R91, desc[UR36][R96.64+0x10] ;  /* 0x00001024605b7981 */ /* 0x004ee4000c1e1100 */
[----:B---3--:R-:W-:-:S05]  /*2850*/  PRMT R57, R91, 0x8880, RZ ;  /* 0x000088805b397816 */ /* 0x008fca00000000ff */
[----:B------:R-:W-:-:S07]  /*2860*/  IMAD R88, R57, R90, RZ ;  /* 0x0000005a39587224 */ /* 0x000fce00078e02ff */
.L_x_54:
[----:B------:R-:W-:Y:S05]  /*2870*/  BSYNC B1 ;  /* 0x0000000000017941 */ /* 0x000fea0003800000 */
.L_x_53:
[----:B---3--:R-:W-:Y:S01]  /*2880*/  @!P3 IMAD R57, R64, R89, R88 ;  /* 0x000000594039b224 */ /* 0x008fe200078e0258 */
[----:B------:R-:W-:Y:S04]  /*2890*/  BSSY B1, `(.L_x_55) ;  /* 0x0000006000017945 */ /* 0x000fe80003800000 */
[----:B------:R3:W-:Y:S01]  /*28a0*/  @!P3 STG.E.U8 desc[UR36][R94.64+0x10], R57 ;  /* 0x000010395e00b986 */ /* 0x0007e2000c101124 */
[----:B------:R-:W-:Y:S05]  /*28b0*/  @P5 BRA `(.L_x_56) ;  /* 0x00000000000c5947 */ /* 0x000fea0003800000 */
[----:B--2---:R-:W3:Y:S02]  /*28c0*/  LDG.E.U8 R91, desc[UR36][R96.64+0x11] ;  /* 0x00001124605b7981 */ /* 0x004ee4000c1e1100 */
[----:B---3--:R-:W-:-:S05]  /*28d0*/  PRMT R57, R91, 0x8880, RZ ;  /* 0x000088805b397816 */ /* 0x008fca00000000ff */
[----:B------:R-:W-:-:S07]  /*28e0*/  IMAD R88, R57, R90, RZ ;  /* 0x0000005a39587224 */ /* 0x000fce00078e02ff */
.L_x_56:
[----:B------:R-:W-:Y:S05]  /*28f0*/  BSYNC B1 ;  /* 0x0000000000017941 */ /* 0x000fea0003800000 */
.L_x_55:
[----:B------:R-:W-:Y:S01]  /*2900*/  @!P5 IMAD R65, R65, R89, R88 ;  /* 0x000000594141d224 */ /* 0x000fe200078e0258 */
[----:B------:R-:W-:Y:S04]  /*2910*/  BSSY B1, `(.L_x_57) ;  /* 0x0000006000017945 */ /* 0x000fe80003800000 */
[----:B------:R0:W-:Y:S01]  /*2920*/  @!P5 STG.E.U8 desc[UR36][R94.64+0x11], R65 ;  /* 0x000011415e00d986 */ /* 0x0001e2000c101124 */
[----:B------:R-:W-:Y:S05]  /*2930*/  @P2 BRA `(.L_x_58) ;  /* 0x00000000000c2947 */ /* 0x000fea0003800000 */
[----:B--2---:R-:W3:Y:S02]  /*2940*/  LDG.E.U8 R91, desc[UR36][R100.64+0x10] ;  /* 0x00001024645b7981 */ /* 0x004ee4000c1e1100 */
[----:B---3--:R-:W-:-:S05]  /*2950*/  PRMT R57, R91, 0x8880, RZ ;  /* 0x000088805b397816 */ /* 0x008fca00000000ff */
[----:B------:R-:W-:-:S07]  /*2960*/  IMAD R88, R57, R90, RZ ;  /* 0x0000005a39587224 */ /* 0x000fce00078e02ff */
.L_x_58:
[----:B------:R-:W-:Y:S05]  /*2970*/  BSYNC B1 ;  /* 0x0000000000017941 */ /* 0x000fea0003800000 */
.L_x_57:
        /* <DEDUP_REMOVED lines=11> */
.L_x_60:
[----:B------:R-:W-:Y:S05]  /*2a30*/  BSYNC B1 ;  /* 0x0000000000017941 */ /* 0x000fea0003800000 */
.L_x_59:
[----:B------:R-:W-:Y:S01]  /*2a40*/  @!P4 IMAD R67, R67, R89, R88 ;  /* 0x000000594343c224 */ /* 0x000fe200078e0258 */
[----:B------:R-:W-:Y:S04]  /*2a50*/  BSSY B1, `(.L_x_61) ;  /* 0x0000006000017945 */ /* 0x000fe80003800000 */
[----:B------:R0:W-:Y:S01]  /*2a60*/  @!P4 STG.E.U8 desc[UR36][R6.64+0x11], R67 ;  /* 0x000011430600c986 */ /* 0x0001e2000c101124 */
[----:B------:R-:W-:Y:S05]  /*2a70*/  @P3 BRA `(.L_x_62) ;  /* 0x00000000000c3947 */ /* 0x000fea0003800000 */
[----:B--2---:R-:W3:Y:S02]  /*2a80*/  LDG.E.U8 R91, desc[UR36][R96.64+0x18] ;  /* 0x00001824605b7981 */ /* 0x004ee4000c1e1100 */
[----:B---3--:R-:W-:-:S05]  /*2a90*/  PRMT R57, R91, 0x8880, RZ ;  /* 0x000088805b397816 */ /* 0x008fca00000000ff */
[----:B------:R-:W-:-:S07]  /*2aa0*/  IMAD R88, R57, R90, RZ ;  /* 0x0000005a39587224 */ /* 0x000fce00078e02ff */
.L_x_62:
[----:B------:R-:W-:Y:S05]  /*2ab0*/  BSYNC B1 ;  /* 0x0000000000017941 */ /* 0x000fea0003800000 */
.L_x_61:
[----:B---3--:R-:W-:Y:S01]  /*2ac0*/  @!P3 IMAD R57, R68, R89, R88 ;  /* 0x000000594439b224 */ /* 0x008fe200078e0258 */
[----:B------:R-:W-:Y:S04]  /*2ad0*/  BSSY B1, `(.L_x_63) ;  /* 0x0000006000017945 */ /* 0x000fe80003800000 */
[----:B------:R3:W-:Y:S01]  /*2ae0*/  @!P3 STG.E.U8 desc[UR36][R94.64+0x18], R57 ;  /* 0x000018395e00b986 */ /* 0x0007e2000c101124 */
[----:B------:R-:W-:Y:S05]  /*2af0*/  @P5 BRA `(.L_x_64) ;  /* 0x00000000000c5947 */ /* 0x000fea0003800000 */
[----:B--2---:R-:W3:Y:S02]  /*2b00*/  LDG.E.U8 R91, desc[UR36][R96.64+0x19] ;  /* 0x00001924605b7981 */ /* 0x004ee4000c1e1100 */
[----:B---3--:R-:W-:-:S05]  /*2b10*/  PRMT R57, R91, 0x8880, RZ ;  /* 0x000088805b397816 */ /* 0x008fca00000000ff */
[----:B------:R-:W-:-:S07]  /*2b20*/  IMAD R88, R57, R90, RZ ;  /* 0x0000005a39587224 */ /* 0x000fce00078e02ff */
.L_x_64:
[----:B------:R-:W-:Y:S05]  /*2b30*/  BSYNC B1 ;  /* 0x0000000000017941 */ /* 0x000fea0003800000 */
.L_x_63:
[----:B------:R-:W-:Y:S01]  /*2b40*/  @!P5 IMAD R69, R69, R89, R88 ;  /* 0x000000594545d224 */ /* 0x000fe200078e0258 */
[----:B------:R-:W-:Y:S04]  /*2b50*/  BSSY B1, `(.L_x_65) ;  /* 0x0000006000017945 */ /* 0x000fe80003800000 */
[----:B------:R0:W-:Y:S01]  /*2b60*/  @!P5 STG.E.U8 desc[UR36][R94.64+0x19], R69 ;  /* 0x000019455e00d986 */ /* 0x0001e2000c101124 */
[----:B------:R-:W-:Y:S05]  /*2b70*/  @P2 BRA `(.L_x_66) ;  /* 0x00000000000c2947 */ /* 0x000fea0003800000 */
[----:B--2---:R-:W3:Y:S02]  /*2b80*/  LDG.E.U8 R91, desc[UR36][R100.64+0x18] ;  /* 0x00001824645b7981 */ /* 0x004ee4000c1e1100 */
[----:B---3--:R-:W-:-:S05]  /*2b90*/  PRMT R57, R91, 0x8880, RZ ;  /* 0x000088805b397816 */ /* 0x008fca00000000ff */
[----:B------:R-:W-:-:S07]  /*2ba0*/  IMAD R88, R57, R90, RZ ;  /* 0x0000005a39587224 */ /* 0x000fce00078e02ff */
.L_x_66:
[----:B------:R-:W-:Y:S05]  /*2bb0*/  BSYNC B1 ;  /* 0x0000000000017941 */ /* 0x000fea0003800000 */
.L_x_65:
        /* <DEDUP_REMOVED lines=11> */
.L_x_68:
[----:B------:R-:W-:Y:S05]  /*2c70*/  BSYNC B1 ;  /* 0x0000000000017941 */ /* 0x000fea0003800000 */
.L_x_67:
[----:B------:R-:W-:Y:S01]  /*2c80*/  @!P4 IMAD R71, R71, R89, R88 ;  /* 0x000000594747c224 */ /* 0x000fe200078e0258 */
[----:B------:R-:W-:Y:S04]  /*2c90*/  BSSY B1, `(.L_x_69) ;  /* 0x0000006000017945 */ /* 0x000fe80003800000 */
[----:B------:R0:W-:Y:S01]  /*2ca0*/  @!P4 STG.E.U8 desc[UR36][R6.64+0x19], R71 ;  /* 0x000019470600c986 */ /* 0x0001e2000c101124 */
[----:B------:R-:W-:Y:S05]  /*2cb0*/  @P3 BRA `(.L_x_70) ;  /* 0x00000000000c3947 */ /* 0x000fea0003800000 */
[----:B--2---:R-:W3:Y:S02]  /*2cc0*/  LDG.E.U8 R91, desc[UR36][R96.64+0x20] ;  /* 0x00002024605b7981 */ /* 0x004ee4000c1e1100 */
[----:B---3--:R-:W-:-:S05]  /*2cd0*/  PRMT R57, R91, 0x8880, RZ ;  /* 0x000088805b397816 */ /* 0x008fca00000000ff */
[----:B------:R-:W-:-:S07]  /*2ce0*/  IMAD R88, R57, R90, RZ ;  /* 0x0000005a39587224 */ /* 0x000fce00078e02ff */
.L_x_70:
[----:B------:R-:W-:Y:S05]  /*2cf0*/  BSYNC B1 ;  /* 0x0000000000017941 */ /* 0x000fea0003800000 */
.L_x_69:
[----:B---3--:R-:W-:Y:S01]  /*2d00*/  @!P3 IMAD R57, R72, R89, R88 ;  /* 0x000000594839b224 */ /* 0x008fe200078e0258 */
[----:B------:R-:W-:Y:S04]  /*2d10*/  BSSY B1, `(.L_x_71) ;  /* 0x0000006000017945 */ /* 0x000fe80003800000 */
[----:B------:R3:W-:Y:S01]  /*2d20*/  @!P3 STG.E.U8 desc[UR36][R94.64+0x20], R57 ;  /* 0x000020395e00b986 */ /* 0x0007e2000c101124 */
[----:B------:R-:W-:Y:S05]  /*2d30*/  @P5 BRA `(.L_x_72) ;  /* 0x00000000000c5947 */ /* 0x000fea0003800000 */
[----:B--2---:R-:W3:Y:S02]  /*2d40*/  LDG.E.U8 R91, desc[UR36][R96.64+0x21] ;  /* 0x00002124605b7981 */ /* 0x004ee4000c1e1100 */
[----:B---3--:R-:W-:-:S05]  /*2d50*/  PRMT R57, R91, 0x8880, RZ ;  /* 0x000088805b397816 */ /* 0x008fca00000000ff */
[----:B------:R-:W-:-:S07]  /*2d60*/  IMAD R88, R57, R90, RZ ;  /* 0x0000005a39587224 */ /* 0x000fce00078e02ff */
.L_x_72:
[----:B------:R-:W-:Y:S05]  /*2d70*/  BSYNC B1 ;  /* 0x0000000000017941 */ /* 0x000fea0003800000 */
.L_x_71:
[----:B------:R-:W-:Y:S01]  /*2d80*/  @!P5 IMAD R73, R73, R89, R88 ;  /* 0x000000594949d224 */ /* 0x000fe200078e0258 */
[----:B------:R-:W-:Y:S04]  /*2d90*/  BSSY B1, `(.L_x_73) ;  /* 0x0000006000017945 */ /* 0x000fe80003800000 */
[----:B------:R0:W-:Y:S01]  /*2da0*/  @!P5 STG.E.U8 desc[UR36][R94.64+0x21], R73 ;  /* 0x000021495e00d986 */ /* 0x0001e2000c101124 */
[----:B------:R-:W-:Y:S05]  /*2db0*/  @P2 BRA `(.L_x_74) ;  /* 0x00000000000c2947 */ /* 0x000fea0003800000 */
[----:B--2---:R-:W3:Y:S02]  /*2dc0*/  LDG.E.U8 R91, desc[UR36][R100.64+0x20] ;  /* 0x00002024645b7981 */ /* 0x004ee4000c1e1100 */
[----:B---3--:R-:W-:-:S05]  /*2dd0*/  PRMT R57, R91, 0x8880, RZ ;  /* 0x000088805b397816 */ /* 0x008fca00000000ff */
[----:B------:R-:W-:-:S07]  /*2de0*/  IMAD R88, R57, R90, RZ ;  /* 0x0000005a39587224 */ /* 0x000fce00078e02ff */
.L_x_74:
[----:B------:R-:W-:Y:S05]  /*2df0*/  BSYNC B1 ;  /* 0x0000000000017941 */ /* 0x000fea0003800000 */
.L_x_73:
        /* <DEDUP_REMOVED lines=11> */
.L_x_76:
[----:B------:R-:W-:Y:S05]  /*2eb0*/  BSYNC B1 ;  /* 0x0000000000017941 */ /* 0x000fea0003800000 */
.L_x_75:
[----:B------:R-:W-:Y:S01]  /*2ec0*/  @!P4 IMAD R75, R75, R89, R88 ;  /* 0x000000594b4bc224 */ /* 0x000fe200078e0258 */
[----:B------:R-:W-:Y:S04]  /*2ed0*/  BSSY B1, `(.L_x_77) ;  /* 0x0000006000017945 */ /* 0x000fe80003800000 */
[----:B------:R0:W-:Y:S01]  /*2ee0*/  @!P4 STG.E.U8 desc[UR36][R6.64+0x21], R75 ;  /* 0x0000214b0600c986 */ /* 0x0001e2000c101124 */
[----:B------:R-:W-:Y:S05]  /*2ef0*/  @P3 BRA `(.L_x_78) ;  /* 0x00000000000c3947 */ /* 0x000fea0003800000 */
[----:B--2---:R-:W3:Y:S02]  /*2f00*/  LDG.E.U8 R91, desc[UR36][R96.64+0x28] ;  /* 0x00002824605b7981 */ /* 0x004ee4000c1e1100 */
[----:B---3--:R-:W-:-:S05]  /*2f10*/  PRMT R57, R91, 0x8880, RZ ;  /* 0x000088805b397816 */ /* 0x008fca00000000ff */
[----:B------:R-:W-:-:S07]  /*2f20*/  IMAD R88, R57, R90, RZ ;  /* 0x0000005a39587224 */ /* 0x000fce00078e02ff */
.L_x_78:
[----:B------:R-:W-:Y:S05]  /*2f30*/  BSYNC B1 ;  /* 0x0000000000017941 */ /* 0x000fea0003800000 */
.L_x_77:
[----:B---3--:R-:W-:Y:S01]  /*2f40*/  @!P3 IMAD R57, R76, R89, R88 ;  /* 0x000000594c39b224 */ /* 0x008fe200078e0258 */
[----:B------:R-:W-:Y:S04]  /*2f50*/  BSSY B1, `(.L_x_79) ;  /* 0x0000006000017945 */ /* 0x000fe80003800000 */
[----:B------:R3:W-:Y:S01]  /*2f60*/  @!P3 STG.E.U8 desc[UR36][R94.64+0x28], R57 ;  /* 0x000028395e00b986 */ /* 0x0007e2000c101124 */
[----:B------:R-:W-:Y:S05]  /*2f70*/  @P5 BRA `(.L_x_80) ;  /* 0x00000000000c5947 */ /* 0x000fea0003800000 */
[----:B--2---:R-:W3:Y:S02]  /*2f80*/  LDG.E.U8 R91, desc[UR36][R96.64+0x29] ;  /* 0x00002924605b7981 */ /* 0x004ee4000c1e1100 */
[----:B---3--:R-:W-:-:S05]  /*2f90*/  PRMT R57, R91, 0x8880, RZ ;  /* 0x000088805b397816 */ /* 0x008fca00000000ff */
[----:B------:R-:W-:-:S07]  /*2fa0*/  IMAD R88, R57, R90, RZ ;  /* 0x0000005a39587224 */ /* 0x000fce00078e02ff */
.L_x_80:
[----:B------:R-:W-:Y:S05]  /*2fb0*/  BSYNC B1 ;  /* 0x0000000000017941 */ /* 0x000fea0003800000 */
.L_x_79:
[----:B------:R-:W-:Y:S01]  /*2fc0*/  @!P5 IMAD R77, R77, R89, R88 ;  /* 0x000000594d4dd224 */ /* 0x000fe200078e0258 */
[----:B------:R-:W-:Y:S04]  /*2fd0*/  BSSY B1, `(.L_x_81) ;  /* 0x0000006000017945 */ /* 0x000fe80003800000 */
[----:B------:R0:W-:Y:S01]  /*2fe0*/  @!P5 STG.E.U8 desc[UR36][R94.64+0x29], R77 ;  /* 0x0000294d5e00d986 */ /* 0x0001e2000c101124 */
[----:B------:R-:W-:Y:S05]  /*2ff0*/  @P2 BRA `(.L_x_82) ;  /* 0x00000000000c2947 */ /* 0x000fea0003800000 */
[----:B--2---:R-:W3:Y:S02]  /*3000*/  LDG.E.U8 R91, desc[UR36][R100.64+0x28] ;  /* 0x00002824645b7981 */ /* 0x004ee4000c1e1100 */
[----:B---3--:R-:W-:-:S05]  /*3010*/  PRMT R57, R91, 0x8880, RZ ;  /* 0x000088805b397816 */ /* 0x008fca00000000ff */
[----:B------:R-:W-:-:S07]  /*3020*/  IMAD R88, R57, R90, RZ ;  /* 0x0000005a39587224 */ /* 0x000fce00078e02ff */
.L_x_82:
[----:B------:R-:W-:Y:S05]  /*3030*/  BSYNC B1 ;  /* 0x0000000000017941 */ /* 0x000fea0003800000 */
.L_x_81:
        /* <DEDUP_REMOVED lines=11> */
.L_x_84:
[----:B------:R-:W-:Y:S05]  /*30f0*/  BSYNC B1 ;  /* 0x0000000000017941 */ /* 0x000fea0003800000 */
.L_x_83:
[----:B------:R-:W-:Y:S01]  /*3100*/  @!P4 IMAD R79, R79, R89, R88 ;  /* 0x000000594f4fc224 */ /* 0x000fe200078e0258 */
[----:B------:R-:W-:Y:S04]  /*3110*/  BSSY B1, `(.L_x_85) ;  /* 0x0000006000017945 */ /* 0x000fe80003800000 */
[----:B------:R0:W-:Y:S01]  /*3120*/  @!P4 STG.E.U8 desc[UR36][R6.64+0x29], R79 ;  /* 0x0000294f0600c986 */ /* 0x0001e2000c101124 */
[----:B------:R-:W-:Y:S05]  /*3130*/  @P3 BRA `(.L_x_86) ;  /* 0x00000000000c3947 */ /* 0x000fea0003800000 */
[----:B--2---:R-:W3:Y:S02]  /*3140*/  LDG.E.U8 R91, desc[UR36][R96.64+0x30] ;  /* 0x00003024605b7981 */ /* 0x004ee4000c1e1100 */
[----:B---3--:R-:W-:-:S05]  /*3150*/  PRMT R57, R91, 0x8880, RZ ;  /* 0x000088805b397816 */ /* 0x008fca00000000ff */
[----:B------:R-:W-:-:S07]  /*3160*/  IMAD R88, R57, R90, RZ ;  /* 0x0000005a39587224 */ /* 0x000fce00078e02ff */
.L_x_86:
[----:B------:R-:W-:Y:S05]  /*3170*/  BSYNC B1 ;  /* 0x0000000000017941 */ /* 0x000fea0003800000 */
.L_x_85:
[----:B---3--:R-:W-:Y:S01]  /*3180*/  @!P3 IMAD R57, R80, R89, R88 ;  /* 0x000000595039b224 */ /* 0x008fe200078e0258 */
[----:B------:R-:W-:Y:S04]  /*3190*/  BSSY B1, `(.L_x_87) ;  /* 0x0000006000017945 */ /* 0x000fe80003800000 */
[----:B------:R3:W-:Y:S01]  /*31a0*/  @!P3 STG.E.U8 desc[UR36][R94.64+0x30], R57 ;  /* 0x000030395e00b986 */ /* 0x0007e2000c101124 */
[----:B------:R-:W-:Y:S05]  /*31b0*/  @P5 BRA `(.L_x_88) ;  /* 0x00000000000c5947 */ /* 0x000fea0003800000 */
[----:B--2---:R-:W3:Y:S02]  /*31c0*/  LDG.E.U8 R91, desc[UR36][R96.64+0x31] ;  /* 0x00003124605b7981 */ /* 0x004ee4000c1e1100 */
[----:B---3--:R-:W-:-:S05]  /*31d0*/  PRMT R57, R91, 0x8880, RZ ;  /* 0x000088805b397816 */ /* 0x008fca00000000ff */
[----:B------:R-:W-:-:S07]  /*31e0*/  IMAD R88, R57, R90, RZ ;  /* 0x0000005a39587224 */ /* 0x000fce00078e02ff */
.L_x_88:
[----:B------:R-:W-:Y:S05]  /*31f0*/  BSYNC B1 ;  /* 0x0000000000017941 */ /* 0x000fea0003800000 */
.L_x_87:
[----:B------:R-:W-:Y:S01]  /*3200*/  @!P5 IMAD R81, R81, R89, R88 ;  /* 0x000000595151d224 */ /* 0x000fe200078e0258 */
[----:B------:R-:W-:Y:S04]  /*3210*/  BSSY B1, `(.L_x_89) ;  /* 0x0000006000017945 */ /* 0x000fe80003800000 */
[----:B------:R0:W-:Y:S01]  /*3220*/  @!P5 STG.E.U8 desc[UR36][R94.64+0x31], R81 ;  /* 0x000031515e00d986 */ /* 0x0001e2000c101124 */
[----:B------:R-:W-:Y:S05]  /*3230*/  @P2 BRA `(.L_x_90) ;  /* 0x00000000000c2947 */ /* 0x000fea0003800000 */
[----:B--2---:R-:W3:Y:S02]  /*3240*/  LDG.E.U8 R91, desc[UR36][R100.64+0x30] ;  /* 0x00003024645b7981 */ /* 0x004ee4000c1e1100 */
[----:B---3--:R-:W-:-:S05]  /*3250*/  PRMT R57, R91, 0x8880, RZ ;  /* 0x000088805b397816 */ /* 0x008fca00000000ff */
[----:B------:R-:W-:-:S07]  /*3260*/  IMAD R88, R57, R90, RZ ;  /* 0x0000005a39587224 */ /* 0x000fce00078e02ff */
.L_x_90:
[----:B------:R-:W-:Y:S05]  /*3270*/  BSYNC B1 ;  /* 0x0000000000017941 */ /* 0x000fea0003800000 */
.L_x_89:
[C---:B------:R-:W-:Y:S01]  /*3280*/  ISETP.LT.OR P4, PT, R3.reuse, 0x32, !P1 ;  /* 0x000000320300780c */ /* 0x040fe20004f81670 */
[----:B---3--:R-:W-:Y:S01]  /*3290*/  @!P2 IMAD R57, R82, R89, R88 ;  /* 0x000000595239a224 */ /* 0x008fe200078e0258 */
[----:B------:R-:W-:Y:S01]  /*32a0*/  BSSY B1, `(.L_x_91) ;  /* 0x000000b000017945 */ /* 0x000fe20003800000 */
[----:B------:R-:W-:Y:S02]  /*32b0*/  ISETP.LT.OR P3, PT, R3, 0x39, !P0 ;  /* 0x000000390300780c */ /* 0x000fe40004761670 */
[----:B------:R-:W-:Y:S01]  /*32c0*/  IADD3 R107, P5, R107, 0x80, RZ ;  /* 0x000000806b6b7810 */ /* 0x000fe20007fbe0ff */
[----:B------:R3:W-:Y:S01]  /*32d0*/  @!P2 STG.E.U8 desc[UR36][R6.64+0x30], R57 ;  /* 0x000030390600a986 */ /* 0x0007e2000c101124 */
[C---:B------:R-:W-:Y:S02]  /*32e0*/  ISETP.LT.OR P2, PT, R3.reuse, 0x39, !P1 ;  /* 0x000000390300780c */ /* 0x040fe40004f41670 */
[C---:B------:R-:W-:Y:S02]  /*32f0*/  ISETP.LT.OR P0, PT, R3.reuse, 0x3a, !P0 ;  /* 0x0000003a0300780c */ /* 0x040fe40004701670 */
[----:B------:R-:W-:-:S02]  /*3300*/  ISETP.LT.OR P1, PT, R3, 0x3a, !P1 ;  /* 0x0000003a0300780c */ /* 0x000fc40004f21670 */
[----:B------:R-:W-:Y:S11]  /*3310*/  @P4 BRA `(.L_x_92) ;  /* 0x00000000000c4947 */ /* 0x000ff60003800000 */
[----:B--2---:R-:W3:Y:S02]  /*3320*/  LDG.E.U8 R91, desc[UR36][R100.64+0x31] ;  /* 0x00003124645b7981 */ /* 0x004ee4000c1e1100 */
[----:B---3--:R-:W-:-:S05]  /*3330*/  PRMT R57, R91, 0x8880, RZ ;  /* 0x000088805b397816 */ /* 0x008fca00000000ff */
[----:B------:R-:W-:-:S07]  /*3340*/  IMAD R88, R57, R90, RZ ;  /* 0x0000005a39587224 */ /* 0x000fce00078e02ff */
.L_x_92:
[----:B------:R-:W-:Y:S05]  /*3350*/  BSYNC B1 ;  /* 0x0000000000017941 */ /* 0x000fea0003800000 */
.L_x_91:
[----:B------:R-:W-:Y:S01]  /*3360*/  @!P4 IMAD R83, R83, R89, R88 ;  /* 0x000000595353c224 */ /* 0x000fe200078e0258 */
[----:B------:R-:W-:Y:S04]  /*3370*/  BSSY B1, `(.L_x_93) ;  /* 0x0000006000017945 */ /* 0x000fe80003800000 */
[----:B------:R0:W-:Y:S01]  /*3380*/  @!P4 STG.E.U8 desc[UR36][R6.64+0x31], R83 ;  /* 0x000031530600c986 */ /* 0x0001e2000c101124 */
[----:B------:R-:W-:Y:S05]  /*3390*/  @P3 BRA `(.L_x_94) ;  /* 0x00000000000c3947 */ /* 0x000fea0003800000 */
[----:B--2---:R-:W3:Y:S02]  /*33a0*/  LDG.E.U8 R91, desc[UR36][R96.64+0x38] ;  /* 0x00003824605b7981 */ /* 0x004ee4000c1e1100 */
[----:B---3--:R-:W-:-:S05]  /*33b0*/  PRMT R57, R91, 0x8880, RZ ;  /* 0x000088805b397816 */ /* 0x008fca00000000ff */
[----:B------:R-:W-:-:S07]  /*33c0*/  IMAD R88, R57, R90, RZ ;  /* 0x0000005a39587224 */ /* 0x000fce00078e02ff */
.L_x_94:
[----:B------:R-:W-:Y:S05]  /*33d0*/  BSYNC B1 ;  /* 0x0000000000017941 */ /* 0x000fea0003800000 */
.L_x_93:
[----:B---3--:R-:W-:Y:S01]  /*33e0*/  @!P3 IMAD R57, R84, R89, R88 ;  /* 0x000000595439b224 */ /* 0x008fe200078e0258 */
[----:B------:R-:W-:Y:S01]  /*33f0*/  BSSY B1, `(.L_x_95) ;  /* 0x0000007000017945 */ /* 0x000fe20003800000 */
[----:B----4-:R-:W-:-:S03]  /*3400*/  IMAD.X R59, RZ, RZ, R5, P5 ;  /* 0x000000ffff3b7224 */ /* 0x010fc600028e0605 */
[----:B------:R3:W-:Y:S01]  /*3410*/  @!P3 STG.E.U8 desc[UR36][R94.64+0x38], R57 ;  /* 0x000038395e00b986 */ /* 0x0007e2000c101124 */
[----:B------:R-:W-:Y:S05]  /*3420*/  @P0 BRA `(.L_x_96) ;  /* 0x00000000000c0947 */ /* 0x000fea0003800000 */
[----:B--2---:R-:W2:Y:S02]  /*3430*/  LDG.E.U8 R91, desc[UR36][R96.64+0x39] ;  /* 0x00003924605b7981 */ /* 0x004ea4000c1e1100 */
[----:B--2---:R-:W-:-:S05]  /*3440*/  PRMT R5, R91, 0x8880, RZ ;  /* 0x000088805b057816 */ /* 0x004fca00000000ff */
[----:B------:R-:W-:-:S07]  /*3450*/  IMAD R88, R5, R90, RZ ;  /* 0x0000005a05587224 */ /* 0x000fce00078e02ff */
.L_x_96:
[----:B------:R-:W-:Y:S05]  /*3460*/  BSYNC B1 ;  /* 0x0000000000017941 */ /* 0x000fea0003800000 */
.L_x_95:
[----:B------:R-:W-:Y:S01]  /*3470*/  @!P0 IMAD R85, R85, R89, R88 ;  /* 0x0000005955558224 */ /* 0x000fe200078e0258 */
[----:B------:R-:W-:Y:S01]  /*3480*/  BSSY B1, `(.L_x_97) ;  /* 0x0000007000017945 */ /* 0x000fe20003800000 */
[----:B------:R-:W-:-:S03]  /*3490*/  IMAD R4, R59, R92, RZ ;  /* 0x0000005c3b047224 */ /* 0x000fc600078e02ff */
[----:B------:R4:W-:Y:S01]  /*34a0*/  @!P0 STG.E.U8 desc[UR36][R94.64+0x39], R85 ;  /* 0x000039555e008986 */ /* 0x0009e2000c101124 */
[----:B------:R-:W-:Y:S05]  /*34b0*/  @P2 BRA `(.L_x_98) ;  /* 0x00000000000c2947 */ /* 0x000fea0003800000 */
[----:B--2---:R-:W2:Y:S02]  /*34c0*/  LDG.E.U8 R91, desc[UR36][R100.64+0x38] ;  /* 0x00003824645b7981 */ /* 0x004ea4000c1e1100 */
[----:B--2---:R-:W-:-:S05]  /*34d0*/  PRMT R5, R91, 0x8880, RZ ;  /* 0x000088805b057816 */ /* 0x004fca00000000ff */
[----:B------:R-:W-:-:S07]  /*34e0*/  IMAD R88, R5, R90, RZ ;  /* 0x0000005a05587224 */ /* 0x000fce00078e02ff */
.L_x_98:
[----:B------:R-:W-:Y:S05]  /*34f0*/  BSYNC B1 ;  /* 0x0000000000017941 */ /* 0x000fea0003800000 */
.L_x_97:
[----:B------:R-:W-:Y:S01]  /*3500*/  @!P2 IMAD R5, R86, R89, R88 ;  /* 0x000000595605a224 */ /* 0x000fe200078e0258 */
[----:B------:R-:W-:Y:S01]  /*3510*/  BSSY B1, `(.L_x_99) ;  /* 0x0000009000017945 */ /* 0x000fe20003800000 */
[C---:B---3--:R-:W-:Y:S02]  /*3520*/  IMAD R57, R107.reuse, R93, R4 ;  /* 0x0000005d6b397224 */ /* 0x048fe400078e0204 */
[CC--:B------:R-:W-:Y:S01]  /*3530*/  IMAD.WIDE.U32 R98, R107.reuse, R92.reuse, R98 ;  /* 0x0000005c6b627225 */ /* 0x0c0fe200078e0062 */
[----:B------:R3:W-:Y:S03]  /*3540*/  @!P2 STG.E.U8 desc[UR36][R6.64+0x38], R5 ;  /* 0x000038050600a986 */ /* 0x0007e6000c101124 */
[----:B------:R-:W-:Y:S01]  /*3550*/  IMAD.WIDE.U32 R92, R107, R92, R20 ;  /* 0x0000005c6b5c7225 */ /* 0x000fe200078e0014 */
[----:B------:R-:W-:Y:S06]  /*3560*/  @P1 BRA `(.L_x_100) ;  /* 0x00000000000c1947 */ /* 0x000fec0003800000 */
[----:B--2---:R-:W3:Y:S02]  /*3570*/  LDG.E.U8 R91, desc[UR36][R100.64+0x39] ;  /* 0x00003924645b7981 */ /* 0x004ee4000c1e1100 */
[----:B---3--:R-:W-:-:S05]  /*3580*/  PRMT R5, R91, 0x8880, RZ ;  /* 0x000088805b057816 */ /* 0x008fca00000000ff */
[----:B------:R-:W-:-:S07]  /*3590*/  IMAD R88, R5, R90, RZ ;  /* 0x0000005a05587224 */ /* 0x000fce00078e02ff */
.L_x_100:
[----:B------:R-:W-:Y:S05]  /*35a0*/  BSYNC B1 ;  /* 0x0000000000017941 */ /* 0x000fea0003800000 */
.L_x_99:
[----:B------:R-:W-:Y:S01]  /*35b0*/  @!P1 IMAD R87, R87, R89, R88 ;  /* 0x0000005957579224 */ /* 0x000fe200078e0258 */
[----:B------:R-:W-:Y:S01]  /*35c0*/  ISETP.GE.AND P2, PT, R102, 0x81, PT ;  /* 0x000000816600780c */ /* 0x000fe20003f46270 */
[----:B------:R-:W-:Y:S01]  /*35d0*/  BSSY B1, `(.L_x_101) ;  /* 0x000000c000017945 */ /* 0x000fe20003800000 */
[----:B------:R-:W-:Y:S02]  /*35e0*/  IADD3 R4, P5, R92, R12, RZ ;  /* 0x0000000c5c047210 */ /* 0x000fe40007fbe0ff */
[----:B------:R0:W-:Y:S01]  /*35f0*/  @!P1 STG.E.U8 desc[UR36][R6.64+0x39], R87 ;  /* 0x0000395706009986 */ /* 0x0001e2000c101124 */
[----:B------:R-:W-:Y:S02]  /*3600*/  ISETP.LT.OR P1, PT, R3, 0x1, !P2 ;  /* 0x000000010300780c */ /* 0x000fe40005721670 */
[----:B---3--:R-:W-:Y:S02]  /*3610*/  IADD3.X R5, R13, R93, R57, P5, !PT ;  /* 0x0000005d0d057210 */ /* 0x008fe40002ffe439 */
[----:B------:R-:W-:-:S02]  /*3620*/  ISETP.GE.AND P0, PT, R102, 0x89, PT ;  /* 0x000000896600780c */ /* 0x000fc40003f06270 */
[----:B------:R-:W-:Y:S02]  /*3630*/  IADD3 R12, P4, P3, R14, R12, R98 ;  /* 0x0000000c0e0c7210 */ /* 0x000fe40007b9e062 */
[----:B------:R-:W-:-:S05]  /*3640*/  ISETP.LT.OR P5, PT, R3, 0x2, !P2 ;  /* 0x000000020300780c */ /* 0x000fca00057a1670 */
[----:B0-----:R-:W-:Y:S08]  /*3650*/  @P1 BRA `(.L_x_102) ;  /* 0x00000000000c1947 */ /* 0x001ff00003800000 */
[----:B--2---:R-:W2:Y:S02]  /*3660*/  LDG.E.U8 R91, desc[UR36][R4.64] ;  /* 0x00000024045b7981 */ /* 0x004ea4000c1e1100 */
[----:B--2---:R-:W-:-:S05]  /*3670*/  PRMT R7, R91, 0x8880, RZ ;  /* 0x000088805b077816 */ /* 0x004fca00000000ff */
[----:B------:R-:W-:-:S07]  /*3680*/  IMAD R88, R7, R90, RZ ;  /* 0x0000005a07587224 */ /* 0x000fce00078e02ff */
.L_x_102:
[----:B------:R-:W-:Y:S05]  /*3690*/  BSYNC B1 ;  /* 0x0000000000017941 */ /* 0x000fea0003800000 */
.L_x_101:
[----:B------:R-:W-:Y:S01]  /*36a0*/  @!P1 IMAD R7, R24, R89, R88 ;  /* 0x0000005918079224 */ /* 0x000fe200078e0258 */
[----:B------:R-:W-:Y:S01]  /*36b0*/  BSSY B1, `(.L_x_103) ;  /* 0x0000007000017945 */ /* 0x000fe20003800000 */
[----:B------:R-:W-:-:S03]  /*36c0*/  IMAD.IADD R98, R57, 0x1, R99 ;  /* 0x0000000139627824 */ /* 0x000fc600078e0263 */
[----:B------:R0:W-:Y:S01]  /*36d0*/  @!P1 STG.E.U8 desc[UR36][R8.64], R7 ;  /* 0x0000000708009986 */ /* 0x0001e2000c101124 */
[----:B------:R-:W-:Y:S05]  /*36e0*/  @P5 BRA `(.L_x_104) ;  /* 0x00000000000c5947 */ /* 0x000fea0003800000 */
[----:B--2---:R-:W0:Y:S02]  /*36f0*/  LDG.E.U8 R91, desc[UR36][R4.64+0x1] ;  /* 0x00000124045b7981 */ /* 0x004e24000c1e1100 */
[----:B0-----:R-:W-:-:S05]  /*3700*/  PRMT R7, R91, 0x8880, RZ ;  /* 0x000088805b077816 */ /* 0x001fca00000000ff */
[----:B------:R-:W-:-:S07]  /*3710*/  IMAD R88, R7, R90, RZ ;  /* 0x0000005a07587224 */ /* 0x000fce00078e02ff */
.L_x_104:
[----:B------:R-:W-:Y:S05]  /*3720*/  BSYNC B1 ;  /* 0x0000000000017941 */ /* 0x000fea0003800000 */
.L_x_103:
[----:B------:R-:W-:Y:S01]  /*3730*/  ISETP.LT.OR P1, PT, R3, 0x1, !P0 ;  /* 0x000000010300780c */ /* 0x000fe20004721670 */
[----:B------:R-:W-:Y:S01]  /*3740*/  @!P5 IMAD R25, R25, R89, R88 ;  /* 0x000000591919d224 */ /* 0x000fe200078e0258 */
[----:B------:R-:W-:Y:S01]  /*3750*/  BSSY B1, `(.L_x_105) ;  /* 0x000000a000017945 */ /* 0x000fe20003800000 */
[----:B------:R-:W-:Y:S02]  /*3760*/  IADD3.X R13, R21, R13, R98, P4, P3 ;  /* 0x0000000d150d7210 */ /* 0x000fe400027e6462 */
[C---:B------:R-:W-:Y:S01]  /*3770*/  ISETP.LT.OR P4, PT, R3.reuse, 0x2, !P0 ;  /* 0x000000020300780c */ /* 0x040fe20004781670 */
[----:B------:R3:W-:Y:S01]  /*3780*/  @!P5 STG.E.U8 desc[UR36][R8.64+0x1], R25 ;  /* 0x000001190800d986 */ /* 0x0007e2000c101124 */
[C---:B------:R-:W-:Y:S02]  /*3790*/  ISETP.LT.OR P5, PT, R3.reuse, 0x9, !P2 ;  /* 0x000000090300780c */ /* 0x040fe400057a1670 */
[----:B------:R-:W-:-:S04]  /*37a0*/  ISETP.LT.OR P3, PT, R3, 0xa, !P2 ;  /* 0x0000000a0300780c */ /* 0x000fc80005761670 */
[----:B------:R-:W-:Y:S09]  /*37b0*/  @P1 BRA `(.L_x_106) ;  /* 0x00000000000c1947 */ /* 0x000ff20003800000 */
[----:B--2---:R-:W0:Y:S02]  /*37c0*/  LDG.E.U8 R91, desc[UR36][R12.64] ;  /* 0x000000240c5b7981 */ /* 0x004e24000c1e1100 */
[----:B0-----:R-:W-:-:S05]  /*37d0*/  PRMT R7, R91, 0x8880, RZ ;  /* 0x000088805b077816 */ /* 0x001fca00000000ff */
[----:B------:R-:W-:-:S07]  /*37e0*/  IMAD R88, R7, R90, RZ ;  /* 0x0000005a07587224 */ /* 0x000fce00078e02ff */
.L_x_106:
[----:B------:R-:W-:Y:S05]  /*37f0*/  BSYNC B1 ;  /* 0x0000000000017941 */ /* 0x000fea0003800000 */
.L_x_105:
[----:B0-----:R-:W-:Y:S01]  /*3800*/  @!P1 IMAD R7, R26, R89, R88 ;  /* 0x000000591a079224 */ /* 0x001fe200078e0258 */
[----:B------:R-:W-:Y:S04]  /*3810*/  BSSY B1, `(.L_x_107) ;  /* 0x0000006000017945 */ /* 0x000fe80003800000 */
[----:B------:R0:W-:Y:S01]  /*3820*/  @!P1 STG.E.U8 desc[UR36][R10.64], R7 ;  /* 0x000000070a009986 */ /* 0x0001e2000c101124 */
[----:B------:R-:W-:Y:S05]  /*3830*/  @P4 BRA `(.L_x_108) ;  /* 0x00000000000c4947 */ /* 0x000fea0003800000 */
[----:B--2---:R-:W0:Y:S02]  /*3840*/  LDG.E.U8 R91, desc[UR36][R12.64+0x1] ;  /* 0x000001240c5b7981 */ /* 0x004e24000c1e1100 */
[----:B0-----:R-:W-:-:S05]  /*3850*/  PRMT R7, R91, 0x8880, RZ ;  /* 0x000088805b077816 */ /* 0x001fca00000000ff */
[----:B------:R-:W-:-:S07]  /*3860*/  IMAD R88, R7, R90, RZ ;  /* 0x0000005a07587224 */ /* 0x000fce00078e02ff */
.L_x_108:
[----:B------:R-:W-:Y:S05]  /*3870*/  BSYNC B1 ;  /* 0x0000000000017941 */ /* 0x000fea0003800000 */
.L_x_107:
[----:B------:R-:W-:Y:S01]  /*3880*/  @!P4 IMAD R27, R27, R89, R88 ;  /* 0x000000591b1bc224 */ /* 0x000fe200078e0258 */
[----:B------:R-:W-:Y:S04]  /*3890*/  BSSY B1, `(.L_x_109) ;  /* 0x0000006000017945 */ /* 0x000fe80003800000 */
[----:B------:R0:W-:Y:S01]  /*38a0*/  @!P4 STG.E.U8 desc[UR36][R10.64+0x1], R27 ;  /* 0x0000011b0a00c986 */ /* 0x0001e2000c101124 */
[----:B------:R-:W-:Y:S05]  /*38b0*/  @P5 BRA `(.L_x_110) ;  /* 0x00000000000c5947 */ /* 0x000fea0003800000 */
[----:B--2---:R-:W0:Y:S02]  /*38c0*/  LDG.E.U8 R91, desc[UR36][R4.64+0x8] ;  /* 0x00000824045b7981 */ /* 0x004e24000c1e1100 */
[----:B0-----:R-:W-:-:S05]  /*38d0*/  PRMT R7, R91, 0x8880, RZ ;  /* 0x000088805b077816 */ /* 0x001fca00000000ff */
[----:B------:R-:W-:-:S07]  /*38e0*/  IMAD R88, R7, R90, RZ ;  /* 0x0000005a07587224 */ /* 0x000fce00078e02ff */
.L_x_110:
[----:B------:R-:W-:Y:S05]  /*38f0*/  BSYNC B1 ;  /* 0x0000000000017941 */ /* 0x000fea0003800000 */
.L_x_109:
[----:B0-----:R-:W-:Y:S01]  /*3900*/  @!P5 IMAD R7, R28, R89, R88 ;  /* 0x000000591c07d224 */ /* 0x001fe200078e0258 */
[----:B------:R-:W-:Y:S04]  /*3910*/  BSSY B1, `(.L_x_111) ;  /* 0x0000006000017945 */ /* 0x000fe80003800000 */
[----:B------:R0:W-:Y:S01]  /*3920*/  @!P5 STG.E.U8 desc[UR36][R8.64+0x8], R7 ;  /* 0x000008070800d986 */ /* 0x0001e2000c101124 */
[----:B------:R-:W-:Y:S05]  /*3930*/  @P3 BRA `(.L_x_112) ;  /* 0x00000000000c3947 */ /* 0x000fea0003800000 */
[----:B--2---:R-:W0:Y:S02]  /*3940*/  LDG.E.U8 R91, desc[UR36][R4.64+0x9] ;  /* 0x00000924045b7981 */ /* 0x004e24000c1e1100 */
[----:B0-----:R-:W-:-:S05]  /*3950*/  PRMT R7, R91, 0x8880, RZ ;  /* 0x000088805b077816 */ /* 0x001fca00000000ff */
[----:B------:R-:W-:-:S07]  /*3960*/  IMAD R88, R7, R90, RZ ;  /* 0x0000005a07587224 */ /* 0x000fce00078e02ff */
.L_x_112:
[----:B------:R-:W-:Y:S05]  /*3970*/  BSYNC B1 ;  /* 0x0000000000017941 */ /* 0x000fea0003800000 */
.L_x_111:
[----:B------:R-:W-:Y:S01]  /*3980*/  ISETP.LT.OR P5, PT, R3, 0x9, !P0 ;  /* 0x000000090300780c */ /* 0x000fe200047a1670 */
[----:B------:R-:W-:Y:S01]  /*3990*/  @!P3 IMAD R29, R29, R89, R88 ;  /* 0x000000591d1db224 */ /* 0x000fe200078e0258 */
[----:B------:R-:W-:Y:S01]  /*39a0*/  BSSY B1, `(.L_x_113) ;  /* 0x0000009000017945 */ /* 0x000fe20003800000 */
[C---:B------:R-:W-:Y:S02]  /*39b0*/  ISETP.LT.OR P4, PT, R3.reuse, 0xa, !P0 ;  /* 0x0000000a0300780c */ /* 0x040fe40004781670 */
[C---:B------:R-:W-:Y:S01]  /*39c0*/  ISETP.LT.OR P1, PT, R3.reuse, 0x12, !P2 ;  /* 0x000000120300780c */ /* 0x040fe20005721670 */
[----:B------:R0:W-:Y:S01]  /*39d0*/  @!P3 STG.E.U8 desc[UR36][R8.64+0x9], R29 ;  /* 0x0000091d0800b986 */ /* 0x0001e2000c101124 */
[----:B------:R-:W-:-:S06]  /*39e0*/  ISETP.LT.OR P3, PT, R3, 0x11, !P2 ;  /* 0x000000110300780c */ /* 0x000fcc0005761670 */
[----:B------:R-:W-:Y:S07]  /*39f0*/  @P5 BRA `(.L_x_114) ;  /* 0x00000000000c5947 */ /* 0x000fee0003800000 */
[----:B--2---:R-:W0:Y:S02]  /*3a00*/  LDG.E.U8 R91, desc[UR36][R12.64+0x8] ;  /* 0x000008240c5b7981 */ /* 0x004e24000c1e1100 */
[----:B0-----:R-:W-:-:S05]  /*3a10*/  PRMT R7, R91, 0x8880, RZ ;  /* 0x000088805b077816 */ /* 0x001fca00000000ff */
[----:B------:R-:W-:-:S07]  /*3a20*/  IMAD R88, R7, R90, RZ ;  /* 0x0000005a07587224 */ /* 0x000fce00078e02ff */
.L_x_114:
[----:B------:R-:W-:Y:S05]  /*3a30*/  BSYNC B1 ;  /* 0x0000000000017941 */ /* 0x000fea0003800000 */
.L_x_113:
[----:B0-----:R-:W-:Y:S01]  /*3a40*/  @!P5 IMAD R7, R30, R89, R88 ;  /* 0x000000591e07d224 */ /* 0x001fe200078e0258 */
[----:B------:R-:W-:Y:S04]  /*3a50*/  BSSY B1, `(.L_x_115) ;  /* 0x0000006000017945 */ /* 0x000fe80003800000 */
[----:B------:R0:W-:Y:S01]  /*3a60*/  @!P5 STG.E.U8 desc[UR36][R10.64+0x8], R7 ;  /* 0x000008070a00d986 */ /* 0x0001e2000c101124 */
[----:B------:R-:W-:Y:S05]  /*3a70*/  @P4 BRA `(.L_x_116) ;  /* 0x00000000000c4947 */ /* 0x000fea0003800000 */
[----:B--2---:R-:W0:Y:S02]  /*3a80*/  LDG.E.U8 R91, desc[UR36][R12.64+0x9] ;  /* 0x000009240c5b7981 */ /* 0x004e24000c1e1100 */
[----:B0-----:R-:W-:-:S05]  /*3a90*/  PRMT R7, R91, 0x8880, RZ ;  /* 0x000088805b077816 */ /* 0x001fca00000000ff */
[----:B------:R-:W-:-:S07]  /*3aa0*/  IMAD R88, R7, R90, RZ ;  /* 0x0000005a07587224 */ /* 0x000fce00078e02ff */
.L_x_116:
[----:B------:R-:W-:Y:S05]  /*3ab0*/  BSYNC B1 ;  /* 0x0000000000017941 */ /* 0x000fea0003800000 */
.L_x_115:
[----:B------:R-:W-:Y:S01]  /*3ac0*/  @!P4 IMAD R31, R31, R89, R88 ;  /* 0x000000591f1fc224 */ /* 0x000fe200078e0258 */
[----:B------:R-:W-:Y:S04]  /*3ad0*/  BSSY B1, `(.L_x_117) ;  /* 0x0000006000017945 */ /* 0x000fe80003800000 */
[----:B------:R0:W-:Y:S01]  /*3ae0*/  @!P4 STG.E.U8 desc[UR36][R10.64+0x9], R31 ;  /* 0x0000091f0a00c986 */ /* 0x0001e2000c101124 */
[----:B------:R-:W-:Y:S05]  /*3af0*/  @P3 BRA `(.L_x_118) ;  /* 0x00000000000c3947 */ /* 0x000fea0003800000 */
[----:B--2---:R-:W0:Y:S02]  /*3b00*/  LDG.E.U8 R91, desc[UR36][R4.64+0x10] ;  /* 0x00001024045b7981 */ /* 0x004e24000c1e1100 */
[----:B0-----:R-:W-:-:S05]  /*3b10*/  PRMT R7, R91, 0x8880, RZ ;  /* 0x000088805b077816 */ /* 0x001fca00000000ff */
[----:B------:R-:W-:-:S07]  /*3b20*/  IMAD R88, R7, R90, RZ ;  /* 0x0000005a07587224 */ /* 0x000fce00078e02ff */
.L_x_118:
[----:B------:R-:W-:Y:S05]  /*3b30*/  BSYNC B1 ;  /* 0x0000000000017941 */ /* 0x000fea0003800000 */
.L_x_117:
[----:B0-----:R-:W-:Y:S01]  /*3b40*/  @!P3 IMAD R7, R32, R89, R88 ;  /* 0x000000592007b224 */ /* 0x001fe200078e0258 */
[----:B------:R-:W-:Y:S04]  /*3b50*/  BSSY B1, `(.L_x_119) ;  /* 0x0000006000017945 */ /* 0x000fe80003800000 */
[----:B------:R0:W-:Y:S01]  /*3b60*/  @!P3 STG.E.U8 desc[UR36][R8.64+0x10], R7 ;  /* 0x000010070800b986 */ /* 0x0001e2000c101124 */
[----:B------:R-:W-:Y:S05]  /*3b70*/  @P1 BRA `(.L_x_120) ;  /* 0x00000000000c1947 */ /* 0x000fea0003800000 */
[----:B--2---:R-:W0:Y:S02]  /*3b80*/  LDG.E.U8 R91, desc[UR36][R4.64+0x11] ;  /* 0x00001124045b7981 */ /* 0x004e24000c1e1100 */
[----:B0-----:R-:W-:-:S05]  /*3b90*/  PRMT R7, R91, 0x8880, RZ ;  /* 0x000088805b077816 */ /* 0x001fca00000000ff */
[----:B------:R-:W-:-:S07]  /*3ba0*/  IMAD R88, R7, R90, RZ ;  /* 0x0000005a07587224 */ /* 0x000fce00078e02ff */
.L_x_120:
[----:B------:R-:W-:Y:S05]  /*3bb0*/  BSYNC B1 ;  /* 0x0000000000017941 */ /* 0x000fea0003800000 */
.L_x_119:
        /* <DEDUP_REMOVED lines=11> */
.L_x_122:
[----:B------:R-:W-:Y:S05]  /*3c70*/  BSYNC B1 ;  /* 0x0000000000017941 */ /* 0x000fea0003800000 */
.L_x_121:
[----:B0-----:R-:W-:Y:S01]  /*3c80*/  @!P4 IMAD R7, R34, R89, R88 ;  /* 0x000000592207c224 */ /* 0x001fe200078e0258 */
[----:B------:R-:W-:Y:S04]  /*3c90*/  BSSY B1, `(.L_x_123) ;  /* 0x0000006000017945 */ /* 0x000fe80003800000 */
[----:B------:R0:W-:Y:S01]  /*3ca0*/  @!P4 STG.E.U8 desc[UR36][R10.64+0x10], R7 ;  /* 0x000010070a00c986 */ /* 0x0001e2000c101124 */
[----:B------:R-:W-:Y:S05]  /*3cb0*/  @P3 BRA `(.L_x_124) ;  /* 0x00000000000c3947 */ /* 0x000fea0003800000 */
[----:B--2---:R-:W0:Y:S02]  /*3cc0*/  LDG.E.U8 R91, desc[UR36][R12.64+0x11] ;  /* 0x000011240c5b7981 */ /* 0x004e24000c1e1100 */
[----:B0-----:R-:W-:-:S05]  /*3cd0*/  PRMT R7, R91, 0x8880, RZ ;  /* 0x000088805b077816 */ /* 0x001fca00000000ff */
[----:B------:R-:W-:-:S07]  /*3ce0*/  IMAD R88, R7, R90, RZ ;  /* 0x0000005a07587224 */ /* 0x000fce00078e02ff */
.L_x_124:
[----:B------:R-:W-:Y:S05]  /*3cf0*/  BSYNC B1 ;  /* 0x0000000000017941 */ /* 0x000fea0003800000 */
.L_x_123:
[----:B------:R-:W-:Y:S01]  /*3d00*/  @!P3 IMAD R35, R35, R89, R88 ;  /* 0x000000592323b224 */ /* 0x000fe200078e0258 */
[----:B------:R-:W-:Y:S04]  /*3d10*/  BSSY B1, `(.L_x_125) ;  /* 0x0000006000017945 */ /* 0x000fe80003800000 */
[----:B------:R0:W-:Y:S01]  /*3d20*/  @!P3 STG.E.U8 desc[UR36][R10.64+0x11], R35 ;  /* 0x000011230a00b986 */ /* 0x0001e2000c101124 */
[----:B------:R-:W-:Y:S05]  /*3d30*/  @P5 BRA `(.L_x_126) ;  /* 0x00000000000c5947 */ /* 0x000fea0003800000 */
[----:B--2---:R-:W0:Y:S02]  /*3d40*/  LDG.E.U8 R91, desc[UR36][R4.64+0x18] ;  /* 0x00001824045b7981 */ /* 0x004e24000c1e1100 */
[----:B0-----:R-:W-:-:S05]  /*3d50*/  PRMT R7, R91, 0x8880, RZ ;  /* 0x000088805b077816 */ /* 0x001fca00000000ff */
[----:B------:R-:W-:-:S07]  /*3d60*/  IMAD R88, R7, R90, RZ ;  /* 0x0000005a07587224 */ /* 0x000fce00078e02ff */
.L_x_126:
[----:B------:R-:W-:Y:S05]  /*3d70*/  BSYNC B1 ;  /* 0x0000000000017941 */ /* 0x000fea0003800000 */
.L_x_125:
[----:B0-----:R-:W-:Y:S01]  /*3d80*/  @!P5 IMAD R7, R36, R89, R88 ;  /* 0x000000592407d224 */ /* 0x001fe200078e0258 */
[----:B------:R-:W-:Y:S04]  /*3d90*/  BSSY B1, `(.L_x_127) ;  /* 0x0000006000017945 */ /* 0x000fe80003800000 */
[----:B------:R0:W-:Y:S01]  /*3da0*/  @!P5 STG.E.U8 desc[UR36][R8.64+0x18], R7 ;  /* 0x000018070800d986 */ /* 0x0001e2000c101124 */
[----:B------:R-:W-:Y:S05]  /*3db0*/  @P1 BRA `(.L_x_128) ;  /* 0x00000000000c1947 */ /* 0x000fea0003800000 */
[----:B--2---:R-:W0:Y:S02]  /*3dc0*/  LDG.E.U8 R91, desc[UR36][R4.64+0x19] ;  /* 0x00001924045b7981 */ /* 0x004e24000c1e1100 */
[----:B0-----:R-:W-:-:S05]  /*3dd0*/  PRMT R7, R91, 0x8880, RZ ;  /* 0x000088805b077816 */ /* 0x001fca00000000ff */
[----:B------:R-:W-:-:S07]  /*3de0*/  IMAD R88, R7, R90, RZ ;  /* 0x0000005a07587224 */ /* 0x000fce00078e02ff */
.L_x_128:
[----:B------:R-:W-:Y:S05]  /*3df0*/  BSYNC B1 ;  /* 0x0000000000017941 */ /* 0x000fea0003800000 */
.L_x_127:
        /* <DEDUP_REMOVED lines=11> */
.L_x_130:
[----:B------:R-:W-:Y:S05]  /*3eb0*/  BSYNC B1 ;  /* 0x0000000000017941 */ /* 0x000fea0003800000 */
.L_x_129:
[----:B0-----:R-:W-:Y:S01]  /*3ec0*/  @!P4 IMAD R7, R38, R89, R88 ;  /* 0x000000592607c224 */ /* 0x001fe200078e0258 */
[----:B------:R-:W-:Y:S04]  /*3ed0*/  BSSY B1, `(.L_x_131) ;  /* 0x0000006000017945 */ /* 0x000fe80003800000 */
[----:B------:R0:W-:Y:S01]  /*3ee0*/  @!P4 STG.E.U8 desc[UR36][R10.64+0x18], R7 ;  /* 0x000018070a00c986 */ /* 0x0001e2000c101124 */
[----:B------:R-:W-:Y:S05]  /*3ef0*/  @P3 BRA `(.L_x_132) ;  /* 0x00000000000c3947 */ /* 0x000fea0003800000 */
[----:B--2---:R-:W0:Y:S02]  /*3f00*/  LDG.E.U8 R91, desc[UR36][R12.64+0x19] ;  /* 0x000019240c5b7981 */ /* 0x004e24000c1e1100 */
[----:B0-----:R-:W-:-:S05]  /*3f10*/  PRMT R7, R91, 0x8880, RZ ;  /* 0x000088805b077816 */ /* 0x001fca00000000ff */
[----:B------:R-:W-:-:S07]  /*3f20*/  IMAD R88, R7, R90, RZ ;  /* 0x0000005a07587224 */ /* 0x000fce00078e02ff */
.L_x_132:
[----:B------:R-:W-:Y:S05]  /*3f30*/  BSYNC B1 ;  /* 0x0000000000017941 */ /* 0x000fea0003800000 */
.L_x_131:
[----:B------:R-:W-:Y:S01]  /*3f40*/  @!P3 IMAD R39, R39, R89, R88 ;  /* 0x000000592727b224 */ /* 0x000fe200078e0258 */
[----:B------:R-:W-:Y:S04]  /*3f50*/  BSSY B1, `(.L_x_133) ;  /* 0x0000006000017945 */ /* 0x000fe80003800000 */
[----:B------:R0:W-:Y:S01]  /*3f60*/  @!P3 STG.E.U8 desc[UR36][R10.64+0x19], R39 ;  /* 0x000019270a00b986 */ /* 0x0001e2000c101124 */
[----:B------:R-:W-:Y:S05]  /*3f70*/  @P5 BRA `(.L_x_134) ;  /* 0x00000000000c5947 */ /* 0x000fea0003800000 */
[----:B--2---:R-:W0:Y:S02]  /*3f80*/  LDG.E.U8 R91, desc[UR36][R4.64+0x20] ;  /* 0x00002024045b7981 */ /* 0x004e24000c1e1100 */
[----:B0-----:R-:W-:-:S05]  /*3f90*/  PRMT R7, R91, 0x8880, RZ ;  /* 0x000088805b077816 */ /* 0x001fca00000000ff */
[----:B------:R-:W-:-:S07]  /*3fa0*/  IMAD R88, R7, R90, RZ ;  /* 0x0000005a07587224 */ /* 0x000fce00078e02ff */
.L_x_134:
[----:B------:R-:W-:Y:S05]  /*3fb0*/  BSYNC B1 ;  /* 0x0000000000017941 */ /* 0x000fea0003800000 */
.L_x_133:
[----:B0-----:R-:W-:Y:S01]  /*3fc0*/  @!P5 IMAD R7, R40, R89, R88 ;  /* 0x000000592807d224 */ /* 0x001fe200078e0258 */
[----:B------:R-:W-:Y:S04]  /*3fd0*/  BSSY B1, `(.L_x_135) ;  /* 0x0000006000017945 */ /* 0x000fe80003800000 */
[----:B------:R0:W-:Y:S01]  /*3fe0*/  @!P5 STG.E.U8 desc[UR36][R8.64+0x20], R7 ;  /* 0x000020070800d986 */ /* 0x0001e2000c101124 */
[----:B------:R-:W-:Y:S05]  /*3ff0*/  @P1 BRA `(.L_x_136) ;  /* 0x00000000000c1947 */ /* 0x000fea0003800000 */
[----:B--2---:R-:W0:Y:S02]  /*4000*/  LDG.E.U8 R91, desc[UR36][R4.64+0x21] ;  /* 0x00002124045b7981 */ /* 0x004e24000c1e1100 */
[----:B0-----:R-:W-:-:S05]  /*4010*/  PRMT R7, R91, 0x8880, RZ ;  /* 0x000088805b077816 */ /* 0x001fca00000000ff */
[----:B------:R-:W-:-:S07]  /*4020*/  IMAD R88, R7, R90, RZ ;  /* 0x0000005a07587224 */ /* 0x000fce00078e02ff */
.L_x_136:
[----:B------:R-:W-:Y:S05]  /*4030*/  BSYNC B1 ;  /* 0x0000000000017941 */ /* 0x000fea0003800000 */
.L_x_135:
        /* <DEDUP_REMOVED lines=11> */
.L_x_138:
[----:B------:R-:W-:Y:S05]  /*40f0*/  BSYNC B1 ;  /* 0x0000000000017941 */ /* 0x000fea0003800000 */
.L_x_137:
[----:B0-----:R-:W-:Y:S01]  /*4100*/  @!P4 IMAD R7, R42, R89, R88 ;  /* 0x000000592a07c224 */ /* 0x001fe200078e0258 */
[----:B------:R-:W-:Y:S04]  /*4110*/  BSSY B1, `(.L_x_139) ;  /* 0x0000006000017945 */ /* 0x000fe80003800000 */
[----:B------:R0:W-:Y:S01]  /*4120*/  @!P4 STG.E.U8 desc[UR36][R10.64+0x20], R7 ;  /* 0x000020070a00c986 */ /* 0x0001e2000c101124 */
[----:B------:R-:W-:Y:S05]  /*4130*/  @P3 BRA `(.L_x_140) ;  /* 0x00000000000c3947 */ /* 0x000fea0003800000 */
[----:B--2---:R-:W0:Y:S02]  /*4140*/  LDG.E.U8 R91, desc[UR36][R12.64+0x21] ;  /* 0x000021240c5b7981 */ /* 0x004e24000c1e1100 */
[----:B0-----:R-:W-:-:S05]  /*4150*/  PRMT R7, R91, 0x8880, RZ ;  /* 0x000088805b077816 */ /* 0x001fca00000000ff */
[----:B------:R-:W-:-:S07]  /*4160*/  IMAD R88, R7, R90, RZ ;  /* 0x0000005a07587224 */ /* 0x000fce00078e02ff */
.L_x_140:
[----:B------:R-:W-:Y:S05]  /*4170*/  BSYNC B1 ;  /* 0x0000000000017941 */ /* 0x000fea0003800000 */
.L_x_139:
[----:B------:R-:W-:Y:S01]  /*4180*/  @!P3 IMAD R43, R43, R89, R88 ;  /* 0x000000592b2bb224 */ /* 0x000fe200078e0258 */
[----:B------:R-:W-:Y:S04]  /*4190*/  BSSY B1, `(.L_x_141) ;  /* 0x0000006000017945 */ /* 0x000fe80003800000 */
[----:B------:R0:W-:Y:S01]  /*41a0*/  @!P3 STG.E.U8 desc[UR36][R10.64+0x21], R43 ;  /* 0x0000212b0a00b986 */ /* 0x0001e2000c101124 */
[----:B------:R-:W-:Y:S05]  /*41b0*/  @P5 BRA `(.L_x_142) ;  /* 0x00000000000c5947 */ /* 0x000fea0003800000 */
[----:B--2---:R-:W0:Y:S02]  /*41c0*/  LDG.E.U8 R91, desc[UR36][R4.64+0x28] ;  /* 0x00002824045b7981 */ /* 0x004e24000c1e1100 */
[----:B0-----:R-:W-:-:S05]  /*41d0*/  PRMT R7, R91, 0x8880, RZ ;  /* 0x000088805b077816 */ /* 0x001fca00000000ff */
[----:B------:R-:W-:-:S07]  /*41e0*/  IMAD R88, R7, R90, RZ ;  /* 0x0000005a07587224 */ /* 0x000fce00078e02ff */
.L_x_142:
[----:B------:R-:W-:Y:S05]  /*41f0*/  BSYNC B1 ;  /* 0x0000000000017941 */ /* 0x000fea0003800000 */
.L_x_141:
[----:B0-----:R-:W-:Y:S01]  /*4200*/  @!P5 IMAD R7, R44, R89, R88 ;  /* 0x000000592c07d224 */ /* 0x001fe200078e0258 */
[----:B------:R-:W-:Y:S04]  /*4210*/  BSSY B1, `(.L_x_143) ;  /* 0x0000006000017945 */ /* 0x000fe80003800000 */
[----:B------:R0:W-:Y:S01]  /*4220*/  @!P5 STG.E.U8 desc[UR36][R8.64+0x28], R7 ;  /* 0x000028070800d986 */ /* 0x0001e2000c101124 */
[----:B------:R-:W-:Y:S05]  /*4230*/  @P1 BRA `(.L_x_144) ;  /* 0x00000000000c1947 */ /* 0x000fea0003800000 */
[----:B--2---:R-:W0:Y:S02]  /*4240*/  LDG.E.U8 R91, desc[UR36][R4.64+0x29] ;  /* 0x00002924045b7981 */ /* 0x004e24000c1e1100 */
[----:B0-----:R-:W-:-:S05]  /*4250*/  PRMT R7, R91, 0x8880, RZ ;  /* 0x000088805b077816 */ /* 0x001fca00000000ff */
[----:B------:R-:W-:-:S07]  /*4260*/  IMAD R88, R7, R90, RZ ;  /* 0x0000005a07587224 */ /* 0x000fce00078e02ff */
.L_x_144:
[----:B------:R-:W-:Y:S05]  /*4270*/  BSYNC B1 ;  /* 0x0000000000017941 */ /* 0x000fea0003800000 */
.L_x_143:
        /* <DEDUP_REMOVED lines=11> */
.L_x_146:
[----:B------:R-:W-:Y:S05]  /*4330*/  BSYNC B1 ;  /* 0x0000000000017941 */ /* 0x000fea0003800000 */
.L_x_145:
[----:B0-----:R-:W-:Y:S01]  /*4340*/  @!P4 IMAD R7, R46, R89, R88 ;  /* 0x000000592e07c224 */ /* 0x001fe200078e0258 */
[----:B------:R-:W-:Y:S04]  /*4350*/  BSSY B1, `(.L_x_147) ;  /* 0x0000006000017945 */ /* 0x000fe80003800000 */
[----:B------:R0:W-:Y:S01]  /*4360*/  @!P4 STG.E.U8 desc[UR36][R10.64+0x28], R7 ;  /* 0x000028070a00c986 */ /* 0x0001e2000c101124 */
[----:B------:R-:W-:Y:S05]  /*4370*/  @P3 BRA `(.L_x_148) ;  /* 0x00000000000c3947 */ /* 0x000fea0003800000 */
[----:B--2---:R-:W0:Y:S02]  /*4380*/  LDG.E.U8 R91, desc[UR36][R12.64+0x29] ;  /* 0x000029240c5b7981 */ /* 0x004e24000c1e1100 */
[----:B0-----:R-:W-:-:S05]  /*4390*/  PRMT R7, R91, 0x8880, RZ ;  /* 0x000088805b077816 */ /* 0x001fca00000000ff */
[----:B------:R-:W-:-:S07]  /*43a0*/  IMAD R88, R7, R90, RZ ;  /* 0x0000005a07587224 */ /* 0x000fce00078e02ff */
.L_x_148:
[----:B------:R-:W-:Y:S05]  /*43b0*/  BSYNC B1 ;  /* 0x0000000000017941 */ /* 0x000fea0003800000 */
.L_x_147:
[----:B------:R-:W-:Y:S01]  /*43c0*/  @!P3 IMAD R47, R47, R89, R88 ;  /* 0x000000592f2fb224 */ /* 0x000fe200078e0258 */
[----:B------:R-:W-:Y:S04]  /*43d0*/  BSSY B1, `(.L_x_149) ;  /* 0x0000006000017945 */ /* 0x000fe80003800000 */
[----:B------:R0:W-:Y:S01]  /*43e0*/  @!P3 STG.E.U8 desc[UR36][R10.64+0x29], R47 ;  /* 0x0000292f0a00b986 */ /* 0x0001e2000c101124 */
[----:B------:R-:W-:Y:S05]  /*43f0*/  @P5 BRA `(.L_x_150) ;  /* 0x00000000000c5947 */ /* 0x000fea0003800000 */
[----:B--2---:R-:W0:Y:S02]  /*4400*/  LDG.E.U8 R91, desc[UR36][R4.64+0x30] ;  /* 0x00003024045b7981 */ /* 0x004e24000c1e1100 */
[----:B0-----:R-:W-:-:S05]  /*4410*/  PRMT R7, R91, 0x8880, RZ ;  /* 0x000088805b077816 */ /* 0x001fca00000000ff */
[----:B------:R-:W-:-:S07]  /*4420*/  IMAD R88, R7, R90, RZ ;  /* 0x0000005a07587224 */ /* 0x000fce00078e02ff */
.L_x_150:
[----:B------:R-:W-:Y:S05]  /*4430*/  BSYNC B1 ;  /* 0x0000000000017941 */ /* 0x000fea0003800000 */
.L_x_149:
[----:B0-----:R-:W-:Y:S01]  /*4440*/  @!P5 IMAD R7, R48, R89, R88 ;  /* 0x000000593007d224 */ /* 0x001fe200078e0258 */
[----:B------:R-:W-:Y:S04]  /*4450*/  BSSY B1, `(.L_x_151) ;  /* 0x0000006000017945 */ /* 0x000fe80003800000 */
[----:B------:R0:W-:Y:S01]  /*4460*/  @!P5 STG.E.U8 desc[UR36][R8.64+0x30], R7 ;  /* 0x000030070800d986 */ /* 0x0001e2000c101124 */
[----:B------:R-:W-:Y:S05]  /*4470*/  @P1 BRA `(.L_x_152) ;  /* 0x00000000000c1947 */ /* 0x000fea0003800000 */
[----:B--2---:R-:W0:Y:S02]  /*4480*/  LDG.E.U8 R91, desc[UR36][R4.64+0x31] ;  /* 0x00003124045b7981 */ /* 0x004e24000c1e1100 */
[----:B0-----:R-:W-:-:S05]  /*4490*/  PRMT R7, R91, 0x8880, RZ ;  /* 0x000088805b077816 */ /* 0x001fca00000000ff */
[----:B------:R-:W-:-:S07]  /*44a0*/  IMAD R88, R7, R90, RZ ;  /* 0x0000005a07587224 */ /* 0x000fce00078e02ff */
.L_x_152:
[----:B------:R-:W-:Y:S05]  /*44b0*/  BSYNC B1 ;  /* 0x0000000000017941 */ /* 0x000fea0003800000 */
.L_x_151:
[----:B------:R-:W-:Y:S01]  /*44c0*/  ISETP.LT.OR P4, PT, R3, 0x31, !P0 ;  /* 0x000000310300780c */ /* 0x000fe20004781670 */
[----:B------:R-:W-:Y:S01]  /*44d0*/  @!P1 IMAD R49, R49, R89, R88 ;  /* 0x0000005931319224 */ /* 0x000fe200078e0258 */
[----:B------:R-:W-:Y:S01]  /*44e0*/  BSSY B1, `(.L_x_153) ;  /* 0x000000a000017945 */ /* 0x000fe20003800000 */
[C---:B------:R-:W-:Y:S02]  /*44f0*/  ISETP.LT.OR P3, PT, R3.reuse, 0x32, !P0 ;  /* 0x000000320300780c */ /* 0x040fe40004761670 */
        /* <DEDUP_REMOVED lines=8> */
.L_x_154:
[----:B------:R-:W-:Y:S05]  /*4580*/  BSYNC B1 ;  /* 0x0000000000017941 */ /* 0x000fea0003800000 */
.L_x_153:
[----:B0-----:R-:W-:Y:S01]  /*4590*/  @!P4 IMAD R7, R50, R89, R88 ;  /* 0x000000593207c224 */ /* 0x001fe200078e0258 */
[----:B------:R-:W-:Y:S04]  /*45a0*/  BSSY B1, `(.L_x_155) ;  /* 0x0000006000017945 */ /* 0x000fe80003800000 */
[----:B------:R0:W-:Y:S01]  /*45b0*/  @!P4 STG.E.U8 desc[UR36][R10.64+0x30], R7 ;  /* 0x000030070a00c986 */ /* 0x0001e2000c101124 */
[----:B------:R-:W-:Y:S05]  /*45c0*/  @P3 BRA `(.L_x_156) ;  /* 0x00000000000c3947 */ /* 0x000fea0003800000 */
[----:B--2---:R-:W0:Y:S02]  /*45d0*/  LDG.E.U8 R91, desc[UR36][R12.64+0x31] ;  /* 0x000031240c5b7981 */ /* 0x004e24000c1e1100 */
[----:B0-----:R-:W-:-:S05]  /*45e0*/  PRMT R7, R91, 0x8880, RZ ;  /* 0x000088805b077816 */ /* 0x001fca00000000ff */
[----:B------:R-:W-:-:S07]  /*45f0*/  IMAD R88, R7, R90, RZ ;  /* 0x0000005a07587224 */ /* 0x000fce00078e02ff */
.L_x_156:
[----:B------:R-:W-:Y:S05]  /*4600*/  BSYNC B1 ;  /* 0x0000000000017941 */ /* 0x000fea0003800000 */
.L_x_155:
[----:B------:R-:W-:Y:S01]  /*4610*/  @!P3 IMAD R51, R51, R89, R88 ;  /* 0x000000593333b224 */ /* 0x000fe200078e0258 */
[----:B------:R-:W-:Y:S04]  /*4620*/  BSSY B1, `(.L_x_157) ;  /* 0x0000006000017945 */ /* 0x000fe80003800000 */
[----:B------:R0:W-:Y:S01]  /*4630*/  @!P3 STG.E.U8 desc[UR36][R10.64+0x31], R51 ;  /* 0x000031330a00b986 */ /* 0x0001e2000c101124 */
[----:B------:R-:W-:Y:S05]  /*4640*/  @P1 BRA `(.L_x_158) ;  /* 0x00000000000c1947 */ /* 0x000fea0003800000 */
[----:B--2---:R-:W0:Y:S02]  /*4650*/  LDG.E.U8 R91, desc[UR36][R4.64+0x38] ;  /* 0x00003824045b7981 */ /* 0x004e24000c1e1100 */
[----:B0-----:R-:W-:-:S05]  /*4660*/  PRMT R7, R91, 0x8880, RZ ;  /* 0x000088805b077816 */ /* 0x001fca00000000ff */
[----:B------:R-:W-:-:S07]  /*4670*/  IMAD R88, R7, R90, RZ ;  /* 0x0000005a07587224 */ /* 0x000fce00078e02ff */
.L_x_158:
[----:B------:R-:W-:Y:S05]  /*4680*/  BSYNC B1 ;  /* 0x0000000000017941 */ /* 0x000fea0003800000 */
.L_x_157:
[----:B0-----:R-:W-:Y:S01]  /*4690*/  @!P1 IMAD R7, R52, R89, R88 ;  /* 0x0000005934079224 */ /* 0x001fe200078e0258 */
[----:B------:R-:W-:Y:S04]  /*46a0*/  BSSY B1, `(.L_x_159) ;  /* 0x0000006000017945 */ /* 0x000fe80003800000 */
[----:B------:R0:W-:Y:S01]  /*46b0*/  @!P1 STG.E.U8 desc[UR36][R8.64+0x38], R7 ;  /* 0x0000380708009986 */ /* 0x0001e2000c101124 */
[----:B------:R-:W-:Y:S05]  /*46c0*/  @P2 BRA `(.L_x_160) ;  /* 0x00000000000c2947 */ /* 0x000fea0003800000 */
[----:B--2---:R-:W0:Y:S02]  /*46d0*/  LDG.E.U8 R91, desc[UR36][R4.64+0x39] ;  /* 0x00003924045b7981 */ /* 0x004e24000c1e1100 */
[----:B0-----:R-:W-:-:S05]  /*46e0*/  PRMT R7, R91, 0x8880, RZ ;  /* 0x000088805b077816 */ /* 0x001fca00000000ff */
[----:B------:R-:W-:-:S07]  /*46f0*/  IMAD R88, R7, R90, RZ ;  /* 0x0000005a07587224 */ /* 0x000fce00078e02ff */
.L_x_160:
[----:B------:R-:W-:Y:S05]  /*4700*/  BSYNC B1 ;  /* 0x0000000000017941 */ /* 0x000fea0003800000 */
.L_x_159:
[----:B------:R-:W-:Y:S01]  /*4710*/  @!P2 IMAD R53, R53, R89, R88 ;  /* 0x000000593535a224 */ /* 0x000fe200078e0258 */
[----:B------:R-:W-:Y:S04]  /*4720*/  BSSY B1, `(.L_x_161) ;  /* 0x0000006000017945 */ /* 0x000fe80003800000 */
[----:B------:R0:W-:Y:S01]  /*4730*/  @!P2 STG.E.U8 desc[UR36][R8.64+0x39], R53 ;  /* 0x000039350800a986 */ /* 0x0001e2000c101124 */
[----:B------:R-:W-:Y:S05]  /*4740*/  @P5 BRA `(.L_x_162) ;  /* 0x00000000000c5947 */ /* 0x000fea0003800000 */
[----:B--2---:R-:W2:Y:S02]  /*4750*/  LDG.E.U8 R91, desc[UR36][R12.64+0x38] ;  /* 0x000038240c5b7981 */ /* 0x004ea4000c1e1100 */
[----:B--2---:R-:W-:-:S05]  /*4760*/  PRMT R5, R91, 0x8880, RZ ;  /* 0x000088805b057816 */ /* 0x004fca00000000ff */
[----:B------:R-:W-:-:S07]  /*4770*/  IMAD R88, R5, R90, RZ ;  /* 0x0000005a05587224 */ /* 0x000fce00078e02ff */
.L_x_162:
[----:B------:R-:W-:Y:S05]  /*4780*/  BSYNC B1 ;  /* 0x0000000000017941 */ /* 0x000fea0003800000 */
.L_x_161:
[----:B------:R-:W-:Y:S01]  /*4790*/  @!P5 IMAD R5, R54, R89, R88 ;  /* 0x000000593605d224 */ /* 0x000fe200078e0258 */
[----:B------:R-:W-:Y:S01]  /*47a0*/  ISETP.LT.OR P0, PT, R3, 0x3a, !P0 ;  /* 0x0000003a0300780c */ /* 0x000fe20004701670 */
[----:B------:R-:W-:Y:S03]  /*47b0*/  BSSY B1, `(.L_x_163) ;  /* 0x0000006000017945 */ /* 0x000fe60003800000 */
[----:B------:R0:W-:Y:S09]  /*47c0*/  @!P5 STG.E.U8 desc[UR36][R10.64+0x38], R5 ;  /* 0x000038050a00d986 */ /* 0x0001f2000c101124 */
[----:B------:R-:W-:Y:S05]  /*47d0*/  @P0 BRA `(.L_x_164) ;  /* 0x00000000000c0947 */ /* 0x000fea0003800000 */
[----:B--2---:R-:W2:Y:S02]  /*47e0*/  LDG.E.U8 R91, desc[UR36][R12.64+0x39] ;  /* 0x000039240c5b7981 */ /* 0x004ea4000c1e1100 */
[----:B--2---:R-:W-:-:S05]  /*47f0*/  PRMT R3, R91, 0x8880, RZ ;  /* 0x000088805b037816 */ /* 0x004fca00000000ff */
[----:B------:R-:W-:-:S07]  /*4800*/  IMAD R88, R3, R90, RZ ;  /* 0x0000005a03587224 */ /* 0x000fce00078e02ff */
.L_x_164:
[----:B------:R-:W-:Y:S05]  /*4810*/  BSYNC B1 ;  /* 0x0000000000017941 */ /* 0x000fea0003800000 */
.L_x_163:
[----:B------:R-:W-:Y:S01]  /*4820*/  IMAD R55, R55, R89, R88 ;  /* 0x0000005937377224 */ /* 0x000fe200078e0258 */
[----:B------:R-:W-:Y:S06]  /*4830*/  @P0 BRA `(.L_x_165) ;  /* 0x0000000c00180947 */ /* 0x000fec0003800000 */
[----:B------:R0:W-:Y:S01]  /*4840*/  STG.E.U8 desc[UR36][R10.64+0x39], R55 ;  /* 0x000039370a007986 */ /* 0x0001e2000c101124 */
[----:B------:R-:W-:Y:S05]  /*4850*/  BRA `(.L_x_165) ;  /* 0x0000000c00107947 */ /* 0x000fea0003800000 */
.L_x_36:
[C---:B------:R-:W-:Y:S02]  /*4860*/  ISETP.GE.AND P2, PT, R102.reuse, 0x1, PT ;  /* 0x000000016600780c */ /* 0x040fe40003f46270 */
[----:B------:R-:W-:Y:S02]  /*4870*/  ISETP.GE.AND P1, PT, R102, 0x9, PT ;  /* 0x000000096600780c */ /* 0x000fe40003f26270 */
[C---:B------:R-:W-:Y:S02]  /*4880*/  ISETP.LT.OR P4, PT, R3.reuse, 0x1, !P2 ;  /* 0x000000010300780c */ /* 0x040fe40005781670 */
[C---:B------:R-:W-:Y:S02]  /*4890*/  ISETP.LT.OR P5, PT, R3.reuse, 0x2, !P2 ;  /* 0x000000020300780c */ /* 0x040fe400057a1670 */
[C---:B------:R-:W-:Y:S02]  /*48a0*/  ISETP.LT.OR P0, PT, R3.reuse, 0x1, !P1 ;  /* 0x000000010300780c */ /* 0x040fe40004f01670 */
[----:B------:R-:W-:-:S07]  /*48b0*/  ISETP.LT.OR P3, PT, R3, 0x2, !P1 ;  /* 0x000000020300780c */ /* 0x000fce0004f61670 */
[-C--:B------:R-:W-:Y:S02]  /*48c0*/  @!P4 IMAD R5, R56, R89.reuse, RZ ;  /* 0x000000593805c224 */ /* 0x080fe400078e02ff */
[-C--:B------:R-:W-:Y:S02]  /*48d0*/  @!P5 IMAD R57, R57, R89.reuse, RZ ;  /* 0x000000593939d224 */ /* 0x080fe400078e02ff */
[-C--:B------:R-:W-:Y:S01]  /*48e0*/  @!P0 IMAD R13, R58, R89.reuse, RZ ;  /* 0x000000593a0d8224 */ /* 0x080fe200078e02ff */
[----:B------:R0:W-:Y:S01]  /*48f0*/  @!P4 STG.E.U8 desc[UR36][R94.64], R5 ;  /* 0x000000055e00c986 */ /* 0x0001e2000c101124 */
[----:B------:R-:W-:Y:S01]  /*4900*/  ISETP.LT.OR P4, PT, R3, 0x9, !P2 ;  /* 0x000000090300780c */ /* 0x000fe20005781670 */
[----:B------:R-:W-:Y:S02]  /*4910*/  @!P3 IMAD R59, R59, R89, RZ ;  /* 0x000000593b3bb224 */ /* 0x000fe400078e02ff */
[----:B------:R-:W-:Y:S01]  /*4920*/  @!P5 STG.E.U8 desc[UR36][R94.64+0x1], R57 ;  /* 0x000001395e00d986 */ /* 0x000fe2000c101124 */
[----:B------:R-:W-:-:S03]  /*4930*/  ISETP.LT.OR P5, PT, R3, 0xa, !P2 ;  /* 0x0000000a0300780c */ /* 0x000fc600057a1670 */
[----:B------:R1:W-:Y:S01]  /*4940*/  @!P0 STG.E.U8 desc[UR36][R6.64], R13 ;  /* 0x0000000d06008986 */ /* 0x0003e2000c101124 */
[----:B------:R-:W-:-:S03]  /*4950*/  ISETP.LT.OR P0, PT, R3, 0x9, !P1 ;  /* 0x000000090300780c */ /* 0x000fc60004f01670 */
[----:B------:R-:W-:Y:S01]  /*4960*/  @!P3 STG.E.U8 desc[UR36][R6.64+0x1], R59 ;  /* 0x0000013b0600b986 */ /* 0x000fe2000c101124 */
[----:B------:R-:W-:Y:S01]  /*4970*/  ISETP.LT.OR P3, PT, R3, 0xa, !P1 ;  /* 0x0000000a0300780c */ /* 0x000fe20004f61670 */
[----:B------:R-:W-:-:S04]  /*4980*/  @!P4 IMAD R15, R60, R89, RZ ;  /* 0x000000593c0fc224 */ /* 0x000fc800078e02ff */
[-C--:B------:R-:W-:Y:S01]  /*4990*/  @!P5 IMAD R61, R61, R89.reuse, RZ ;  /* 0x000000593d3dd224 */ /* 0x080fe200078e02ff */
[----:B------:R3:W-:Y:S01]  /*49a0*/  @!P4 STG.E.U8 desc[UR36][R94.64+0x8], R15 ;  /* 0x0000080f5e00c986 */ /* 0x0007e2000c101124 */
[C---:B------:R-:W-:Y:S02]  /*49b0*/  ISETP.LT.OR P4, PT, R3.reuse, 0x11, !P2 ;  /* 0x000000110300780c */ /* 0x040fe40005781670 */
[-C--:B0-----:R-:W-:Y:S01]  /*49c0*/  @!P0 IMAD R5, R62, R89.reuse, RZ ;  /* 0x000000593e058224 */ /* 0x081fe200078e02ff */
[----:B------:R-:W-:Y:S01]  /*49d0*/  @!P5 STG.E.U8 desc[UR36][R94.64+0x9], R61 ;  /* 0x0000093d5e00d986 */ /* 0x000fe2000c101124 */
[----:B------:R-:W-:Y:S02]  /*49e0*/  ISETP.LT.OR P5, PT, R3, 0x12, !P2 ;  /* 0x000000120300780c */ /* 0x000fe400057a1670 */
[----:B------:R-:W-:Y:S01]  /*49f0*/  @!P3 IMAD R63, R63, R89, RZ ;  /* 0x000000593f3fb224 */ /* 0x000fe200078e02ff */
[----:B------:R0:W-:Y:S01]  /*4a00*/  @!P0 STG.E.U8 desc[UR36][R6.64+0x8], R5 ;  /* 0x0000080506008986 */ /* 0x0001e2000c101124 */
[----:B------:R-:W-:-:S03]  /*4a10*/  ISETP.LT.OR P0, PT, R3, 0x11, !P1 ;  /* 0x000000110300780c */ /* 0x000fc60004f01670 */
[----:B------:R-:W-:Y:S01]  /*4a20*/  @!P3 STG.E.U8 desc[UR36][R6.64+0x9], R63 ;  /* 0x0000093f0600b986 */ /* 0x000fe2000c101124 */
[----:B------:R-:W-:Y:S01]  /*4a30*/  ISETP.LT.OR P3, PT, R3, 0x12, !P1 ;  /* 0x000000120300780c */ /* 0x000fe20004f61670 */
[----:B-1----:R-:W-:-:S04]  /*4a40*/  @!P4 IMAD R13, R64, R89, RZ ;  /* 0x00000059400dc224 */ /* 0x002fc800078e02ff */
[-C--:B------:R-:W-:Y:S01]  /*4a50*/  @!P5 IMAD R65, R65, R89.reuse, RZ ;  /* 0x000000594141d224 */ /* 0x080fe200078e02ff */
[----:B------:R1:W-:Y:S01]  /*4a60*/  @!P4 STG.E.U8 desc[UR36][R94.64+0x10], R13 ;  /* 0x0000100d5e00c986 */ /* 0x0003e2000c101124 */
[C---:B------:R-:W-:Y:S02]  /*4a70*/  ISETP.LT.OR P4, PT, R3.reuse, 0x19, !P2 ;  /* 0x000000190300780c */ /* 0x040fe40005781670 */
[-C--:B---3--:R-:W-:Y:S01]  /*4a80*/  @!P0 IMAD R15, R66, R89.reuse, RZ ;  /* 0x00000059420f8224 */ /* 0x088fe200078e02ff */
[----:B------:R-:W-:Y:S01]  /*4a90*/  @!P5 STG.E.U8 desc[UR36][R94.64+0x11], R65 ;  /* 0x000011415e00d986 */ /* 0x000fe2000c101124 */
[----:B------:R-:W-:Y:S02]  /*4aa0*/  ISETP.LT.OR P5, PT, R3, 0x1a, !P2 ;  /* 0x0000001a0300780c */ /* 0x000fe400057a1670 */
[----:B------:R-:W-:Y:S01]  /*4ab0*/  @!P3 IMAD R67, R67, R89, RZ ;  /* 0x000000594343b224 */ /* 0x000fe200078e02ff */
[----:B------:R3:W-:Y:S01]  /*4ac0*/  @!P0 STG.E.U8 desc[UR36][R6.64+0x10], R15 ;  /* 0x0000100f06008986 */ /* 0x0007e2000c101124 */
[----:B------:R-:W-:-:S03]  /*4ad0*/  ISETP.LT.OR P0, PT, R3, 0x19, !P1 ;  /* 0x000000190300780c */ /* 0x000fc60004f01670 */
[----:B------:R-:W-:Y:S01]  /*4ae0*/  @!P3 STG.E.U8 desc[UR36][R6.64+0x11], R67 ;  /* 0x000011430600b986 */ /* 0x000fe2000c101124 */
[----:B------:R-:W-:Y:S01]  /*4af0*/  ISETP.LT.OR P3, PT, R3, 0x1a, !P1 ;  /* 0x0000001a0300780c */ /* 0x000fe20004f61670 */
[----:B0-----:R-:W-:-:S04]  /*4b00*/  @!P4 IMAD R5, R68, R89, RZ ;  /* 0x000000594405c224 */ /* 0x001fc800078e02ff */
[-C--:B------:R-:W-:Y:S01]  /*4b10*/  @!P5 IMAD R69, R69, R89.reuse, RZ ;  /* 0x000000594545d224 */ /* 0x080fe200078e02ff */
[----:B------:R0:W-:Y:S01]  /*4b20*/  @!P4 STG.E.U8 desc[UR36][R94.64+0x18], R5 ;  /* 0x000018055e00c986 */ /* 0x0001e2000c101124 */
[C---:B------:R-:W-:Y:S02]  /*4b30*/  ISETP.LT.OR P4, PT, R3.reuse, 0x21, !P2 ;  /* 0x000000210300780c */ /* 0x040fe40005781670 */
[-C--:B-1----:R-:W-:Y:S01]  /*4b40*/  @!P0 IMAD R13, R70, R89.reuse, RZ ;  /* 0x00000059460d8224 */ /* 0x082fe200078e02ff */
[----:B------:R-:W-:Y:S01]  /*4b50*/  @!P5 STG.E.U8 desc[UR36][R94.64+0x19], R69 ;  /* 0x000019455e00d986 */ /* 0x000fe2000c101124 */
[----:B------:R-:W-:Y:S02]  /*4b60*/  ISETP.LT.OR P5, PT, R3, 0x22, !P2 ;  /* 0x000000220300780c */ /* 0x000fe400057a1670 */
[----:B------:R-:W-:Y:S01]  /*4b70*/  @!P3 IMAD R71, R71, R89, RZ ;  /* 0x000000594747b224 */ /* 0x000fe200078e02ff */
[----:B------:R1:W-:Y:S01]  /*4b80*/  @!P0 STG.E.U8 desc[UR36][R6.64+0x18], R13 ;  /* 0x0000180d06008986 */ /* 0x0003e2000c101124 */
[----:B------:R-:W-:-:S03]  /*4b90*/  ISETP.LT.OR P0, PT, R3, 0x21, !P1 ;  /* 0x000000210300780c */ /* 0x000fc60004f01670 */
[----:B------:R-:W-:Y:S01]  /*4ba0*/  @!P3 STG.E.U8 desc[UR36][R6.64+0x19], R71 ;  /* 0x000019470600b986 */ /* 0x000fe2000c101124 */
[----:B------:R-:W-:Y:S01]  /*4bb0*/  ISETP.LT.OR P3, PT, R3, 0x22, !P1 ;  /* 0x000000220300780c */ /* 0x000fe20004f61670 */
[----:B---3--:R-:W-:-:S04]  /*4bc0*/  @!P4 IMAD R15, R72, R89, RZ ;  /* 0x00000059480fc224 */ /* 0x008fc800078e02ff */
        /* <DEDUP_REMOVED lines=32> */
[----:B------:R-:W-:-:S02]  /*4dd0*/  ISETP.GE.AND P0, PT, R102, 0x81, PT ;  /* 0x000000816600780c */ /* 0x000fc40003f06270 */
[C---:B------:R-:W-:Y:S01]  /*4de0*/  ISETP.LT.OR P5, PT, R3.reuse, 0x39, !P1 ;  /* 0x000000390300780c */ /* 0x040fe20004fa1670 */
[----:B------:R-:W-:Y:S01]  /*4df0*/  @!P3 STG.E.U8 desc[UR36][R6.64+0x31], R83 ;  /* 0x000031530600b986 */ /* 0x000fe2000c101124 */
[C---:B------:R-:W-:Y:S01]  /*4e00*/  ISETP.LT.OR P1, PT, R3.reuse, 0x3a, !P1 ;  /* 0x0000003a0300780c */ /* 0x040fe20004f21670 */
[----:B---3--:R-:W-:Y:S01]  /*4e10*/  @!P4 IMAD R15, R84, R89, RZ ;  /* 0x00000059540fc224 */ /* 0x008fe200078e02ff */
[----:B------:R-:W-:-:S03]  /*4e20*/  ISETP.LT.OR P3, PT, R3, 0x1, !P0 ;  /* 0x000000010300780c */ /* 0x000fc60004761670 */
[----:B------:R-:W-:Y:S01]  /*4e30*/  @!P2 IMAD R85, R85, R89, RZ ;  /* 0x000000595555a224 */ /* 0x000fe200078e02ff */
[----:B------:R-:W-:Y:S01]  /*4e40*/  @!P4 STG.E.U8 desc[UR36][R94.64+0x38], R15 ;  /* 0x0000380f5e00c986 */ /* 0x000fe2000c101124 */
[----:B------:R-:W-:-:S03]  /*4e50*/  ISETP.LT.OR P4, PT, R3, 0x2, !P0 ;  /* 0x000000020300780c */ /* 0x000fc60004781670 */
[----:B------:R-:W-:Y:S01]  /*4e60*/  @!P2 STG.E.U8 desc[UR36][R94.64+0x39], R85 ;  /* 0x000039555e00a986 */ /* 0x000fe2000c101124 */
[-C--:B0-----:R-:W-:Y:S01]  /*4e70*/  @!P5 IMAD R5, R86, R89.reuse, RZ ;  /* 0x000000595605d224 */ /* 0x081fe200078e02ff */
[----:B------:R-:W-:Y:S01]  /*4e80*/  ISETP.GE.AND P2, PT, R102, 0x89, PT ;  /* 0x000000896600780c */ /* 0x000fe20003f46270 */
[-C--:B------:R-:W-:Y:S02]  /*4e90*/  @!P1 IMAD R87, R87, R89.reuse, RZ ;  /* 0x0000005957579224 */ /* 0x080fe400078e02ff */
[----:B-1----:R-:W-:Y:S01]  /*4ea0*/  @!P3 IMAD R13, R24, R89, RZ ;  /* 0x00000059180db224 */ /* 0x002fe200078e02ff */
[----:B------:R0:W-:Y:S01]  /*4eb0*/  @!P5 STG.E.U8 desc[UR36][R6.64+0x38], R5 ;  /* 0x000038050600d986 */ /* 0x0001e2000c101124 */
[----:B------:R-:W-:-:S03]  /*4ec0*/  ISETP.LT.OR P5, PT, R3, 0x1, !P2 ;  /* 0x000000010300780c */ /* 0x000fc600057a1670 */
[----:B------:R-:W-:Y:S01]  /*4ed0*/  @!P4 IMAD R25, R25, R89, RZ ;  /* 0x000000591919c224 */ /* 0x000fe200078e02ff */
[----:B------:R-:W-:Y:S01]  /*4ee0*/  @!P1 STG.E.U8 desc[UR36][R6.64+0x39], R87 ;  /* 0x0000395706009986 */ /* 0x000fe2000c101124 */
[----:B------:R-:W-:-:S03]  /*4ef0*/  ISETP.LT.OR P1, PT, R3, 0x2, !P2 ;  /* 0x000000020300780c */ /* 0x000fc60005721670 */
[----:B------:R-:W-:Y:S01]  /*4f00*/  @!P3 STG.E.U8 desc[UR36][R8.64], R13 ;  /* 0x0000000d0800b986 */ /* 0x000fe2000c101124 */
[----:B------:R-:W-:-:S03]  /*4f10*/  ISETP.LT.OR P3, PT, R3, 0x9, !P0 ;  /* 0x000000090300780c */ /* 0x000fc60004761670 */
[----:B------:R-:W-:Y:S01]  /*4f20*/  @!P4 STG.E.U8 desc[UR36][R8.64+0x1], R25 ;  /* 0x000001190800c986 */ /* 0x000fe2000c101124 */
[----:B------:R-:W-:Y:S01]  /*4f30*/  ISETP.LT.OR P4, PT, R3, 0xa, !P0 ;  /* 0x0000000a0300780c */ /* 0x000fe20004781670 */
[----:B0-----:R-:W-:-:S04]  /*4f40*/  @!P5 IMAD R5, R26, R89, RZ ;  /* 0x000000591a05d224 */ /* 0x001fc800078e02ff */
[-C--:B------:R-:W-:Y:S01]  /*4f50*/  @!P1 IMAD R27, R27, R89.reuse, RZ ;  /* 0x000000591b1b9224 */ /* 0x080fe200078e02ff */
[----:B------:R0:W-:Y:S01]  /*4f60*/  @!P5 STG.E.U8 desc[UR36][R10.64], R5 ;  /* 0x000000050a00d986 */ /* 0x0001e2000c101124 */
[C---:B------:R-:W-:Y:S02]  /*4f70*/  ISETP.LT.OR P5, PT, R3.reuse, 0x9, !P2 ;  /* 0x000000090300780c */ /* 0x040fe400057a1670 */
[-C--:B------:R-:W-:Y:S01]  /*4f80*/  @!P3 IMAD R15, R28, R89.reuse, RZ ;  /* 0x000000591c0fb224 */ /* 0x080fe200078e02ff */
[----:B------:R-:W-:Y:S01]  /*4f90*/  @!P1 STG.E.U8 desc[UR36][R10.64+0x1], R27 ;  /* 0x0000011b0a009986 */ /* 0x000fe2000c101124 */
[----:B------:R-:W-:Y:S02]  /*4fa0*/  ISETP.LT.OR P1, PT, R3, 0xa, !P2 ;  /* 0x0000000a0300780c */ /* 0x000fe40005721670 */
[----:B------:R-:W-:Y:S01]  /*4fb0*/  @!P4 IMAD R29, R29, R89, RZ ;  /* 0x000000591d1dc224 */ /* 0x000fe200078e02ff */
        /* <DEDUP_REMOVED lines=40> */
[----:B-1----:R-:W-:-:S04]  /*5240*/  @!P5 IMAD R13, R42, R89, RZ ;  /* 0x000000592a0dd224 */ /* 0x002fc800078e02ff */
        /* <DEDUP_REMOVED lines=12> */
[----:B------:R-:W-:-:S04]  /*5310*/  @!P1 IMAD R7, R46, R89, RZ ;  /* 0x000000592e079224 */ /* 0x000fc800078e02ff */
[-C--:B------:R-:W-:Y:S01]  /*5320*/  @!P3 IMAD R47, R47, R89.reuse, RZ ;  /* 0x000000592f2fb224 */ /* 0x080fe200078e02ff */
[----:B------:R1:W-:Y:S01]  /*5330*/  @!P1 STG.E.U8 desc[UR36][R10.64+0x28], R7 ;  /* 0x000028070a009986 */ /* 0x0003e2000c101124 */
[----:B------:R-:W-:Y:S02]  /*5340*/  ISETP.LT.OR P1, PT, R3, 0x31, !P2 ;  /* 0x000000310300780c */ /* 0x000fe40005721670 */
[----:B------:R-:W-:Y:S01]  /*5350*/  @!P4 IMAD R49, R49, R89, RZ ;  /* 0x000000593131c224 */ /* 0x000fe200078e02ff */
[----:B------:R3:W-:Y:S01]  /*5360*/  @!P3 STG.E.U8 desc[UR36][R10.64+0x29], R47 ;  /* 0x0000292f0a00b986 */ /* 0x0007e2000c101124 */
[C---:B------:R-:W-:Y:S02]  /*5370*/  ISETP.LT.OR P3, PT, R3.reuse, 0x39, !P0 ;  /* 0x000000390300780c */ /* 0x040fe40004761670 */
[C---:B------:R-:W-:Y:S01]  /*5380*/  ISETP.LT.OR P0, PT, R3.reuse, 0x3a, !P0 ;  /* 0x0000003a0300780c */ /* 0x040fe20004701670 */
[----:B------:R3:W-:Y:S01]  /*5390*/  @!P4 STG.E.U8 desc[UR36][R8.64+0x31], R49 ;  /* 0x000031310800c986 */ /* 0x0007e2000c101124 */
[----:B------:R-:W-:-:S03]  /*53a0*/  ISETP.LT.OR P4, PT, R3, 0x32, !P2 ;  /* 0x000000320300780c */ /* 0x000fc60005781670 */
[----:B------:R3:W-:Y:S01]  /*53b0*/  @!P5 STG.E.U8 desc[UR36][R8.64+0x30], R13 ;  /* 0x0000300d0800d986 */ /* 0x0007e2000c101124 */
[C---:B------:R-:W-:Y:S02]  /*53c0*/  ISETP.LT.OR P5, PT, R3.reuse, 0x39, !P2 ;  /* 0x000000390300780c */ /* 0x040fe400057a1670 */
[----:B------:R-:W-:Y:S01]  /*53d0*/  ISETP.LT.OR P2, PT, R3, 0x3a, !P2 ;  /* 0x0000003a0300780c */ /* 0x000fe20005741670 */
[-C--:B------:R-:W-:Y:S02]  /*53e0*/  @!P1 IMAD R3, R50, R89.reuse, RZ ;  /* 0x0000005932039224 */ /* 0x080fe400078e02ff */
[-C--:B0-----:R-:W-:Y:S02]  /*53f0*/  @!P3 IMAD R5, R52, R89.reuse, RZ ;  /* 0x000000593405b224 */ /* 0x081fe400078e02ff */
[-C--:B------:R-:W-:Y:S01]  /*5400*/  @!P0 IMAD R53, R53, R89.reuse, RZ ;  /* 0x0000005935358224 */ /* 0x080fe200078e02ff */
[----:B------:R3:W-:Y:S01]  /*5410*/  @!P1 STG.E.U8 desc[UR36][R10.64+0x30], R3 ;  /* 0x000030030a009986 */ /* 0x0007e2000c101124 */
[----:B------:R-:W-:-:S04]  /*5420*/  @!P4 IMAD R51, R51, R89, RZ ;  /* 0x000000593333c224 */ /* 0x000fc800078e02ff */
[-C--:B-1----:R-:W-:Y:S01]  /*5430*/  @!P5 IMAD R7, R54, R89.reuse, RZ ;  /* 0x000000593607d224 */ /* 0x082fe200078e02ff */
[----:B------:R3:W-:Y:S01]  /*5440*/  @!P4 STG.E.U8 desc[UR36][R10.64+0x31], R51 ;  /* 0x000031330a00c986 */ /* 0x0007e2000c101124 */
[----:B------:R-:W-:-:S03]  /*5450*/  @!P2 IMAD R55, R55, R89, RZ ;  /* 0x000000593737a224 */ /* 0x000fc600078e02ff */
[----:B------:R3:W-:Y:S04]  /*5460*/  @!P3 STG.E.U8 desc[UR36][R8.64+0x38], R5 ;  /* 0x000038050800b986 */ /* 0x0007e8000c101124 */
[----:B------:R3:W-:Y:S04]  /*5470*/  @!P0 STG.E.U8 desc[UR36][R8.64+0x39], R53 ;  /* 0x0000393508008986 */ /* 0x0007e8000c101124 */
[----:B------:R3:W-:Y:S04]  /*5480*/  @!P5 STG.E.U8 desc[UR36][R10.64+0x38], R7 ;  /* 0x000038070a00d986 */ /* 0x0007e8000c101124 */
[----:B------:R3:W-:Y:S02]  /*5490*/  @!P2 STG.E.U8 desc[UR36][R10.64+0x39], R55 ;  /* 0x000039370a00a986 */ /* 0x0007e4000c101124 */
.L_x_165:
[----:B------:R-:W-:Y:S05]  /*54a0*/  BSYNC B0 ;  /* 0x0000000000007941 */ /* 0x000fea0003800000 */
.L_x_35:
[----:B------:R-:W-:Y:S01]  /*54b0*/  ULDC UR4, c[0x0][0xc] ;  /* 0x0000030000047ab9 */ /* 0x000fe20000000800 */
[----:B------:R-:W-:Y:S01]  /*54c0*/  ULDC UR5, c[0x0][0x10] ;  /* 0x0000040000057ab9 */ /* 0x000fe20000000800 */
[----:B---3--:R-:W3:Y:S01]  /*54d0*/  LDC R3, c[0x0][0x14] ;  /* 0x00000500ff037b82 */ /* 0x008ee20000000800 */
[----:B------:R-:W-:Y:S01]  /*54e0*/  UIMAD.WIDE.U32 UR4, UR4, UR5, URZ ;  /* 0x00000005040472a5 */ /* 0x000fe2000f8e003f */
[----:B------:R-:W-:Y:S02]  /*54f0*/  IMAD.MOV.U32 R93, RZ, RZ, -0x1 ;  /* 0xffffffffff5d7424 */ /* 0x000fe400078e00ff */
[----:B------:R-:W-:-:S03]  /*5500*/  IMAD.MOV.U32 R88, RZ, RZ, -0x1 ;  /* 0xffffffffff587424 */ /* 0x000fc600078e00ff */
[----:B---3--:R-:W-:-:S04]  /*5510*/  IMAD.WIDE.U32 R16, R3, UR4, R16 ;  /* 0x0000000403107c25 */ /* 0x008fc8000f8e0010 */
[----:B------:R-:W-:Y:S01]  /*5520*/  IMAD R3, R3, UR5, RZ ;  /* 0x0000000503037c24 */ /* 0x000fe2000f8e02ff */
[----:B------:R-:W-:Y:S02]  /*5530*/  ULDC.64 UR4, c[0x0][0x650] ;  /* 0x0001940000047ab9 */ /* 0x000fe40000000a00 */
[----:B------:R-:W-:Y:S01]  /*5540*/  ISETP.GE.U32.AND P0, PT, R16, UR4, PT ;  /* 0x0000000410007c0c */ /* 0x000fe2000bf06070 */
[--C-:B------:R-:W-:Y:S01]  /*5550*/  IMAD.IADD R17, R17, 0x1, R3.reuse ;  /* 0x0000000111117824 */ /* 0x100fe200078e0203 */
[----:B------:R-:W-:-:S04]  /*5560*/  PRMT R3, RZ, 0x7610, R3 ;  /* 0x00007610ff037816 */ /* 0x000fc80000000003 */
[----:B------:R-:W-:-:S13]  /*5570*/  ISETP.GE.U32.AND.EX P0, PT, R17, UR5, PT, P0 ;  /* 0x0000000511007c0c */ /* 0x000fda000bf06100 */
[----:B------:R-:W-:Y:S05]  /*5580*/  @P0 BRA `(.L_x_166) ;  /* 0x0000000400640947 */ /* 0x000fea0003800000 */
[----:B------:R-:W3:Y:S01]  /*5590*/  S2R R12, SR_CTAID.X ;  /* 0x00000000000c7919 */ /* 0x000ee20000002500 */
[----:B0-----:R-:W0:Y:S01]  /*55a0*/  LDC.64 R10, c[0x0][0x628] ;  /* 0x00018a00ff0a7b82 */ /* 0x001e220000000a00 */
[----:B------:R-:W-:Y:S01]  /*55b0*/  ULDC UR4, c[0x0][0x150] ;  /* 0x0000540000047ab9 */ /* 0x000fe20000000800 */
[----:B------:R-:W-:Y:S01]  /*55c0*/  IMAD.MOV.U32 R8, RZ, RZ, R16 ;  /* 0x000000ffff087224 */ /* 0x000fe200078e0010 */
[----:B------:R-:W0:Y:S01]  /*55d0*/  S2R R24, SR_CTAID.Y ;  /* 0x0000000000187919 */ /* 0x000e220000002600 */
[----:B------:R-:W-:-:S04]  /*55e0*/  IMAD.MOV.U32 R9, RZ, RZ, R17 ;  /* 0x000000ffff097224 */ /* 0x000fc800078e0011 */
[----:B------:R-:W1:Y:S08]  /*55f0*/  LDC R21, c[0x0][0x144] ;  /* 0x00005100ff157b82 */ /* 0x000e700000000800 */
[----:B------:R-:W1:Y:S08]  /*5600*/  LDC R0, c[0x0][0x630] ;  /* 0x00018c00ff007b82 */ /* 0x000e700000000800 */
[----:B------:R-:W1:Y:S01]  /*5610*/  LDC.64 R14, c[0x0][0x620] ;  /* 0x00018800ff0e7b82 */ /* 0x000e620000000a00 */
[----:B0-----:R-:W-:-:S04]  /*5620*/  ISETP.NE.U32.AND P0, PT, R10, RZ, PT ;  /* 0x000000ff0a00720c */ /* 0x001fc80003f05070 */
[----:B------:R-:W-:Y:S02]  /*5630*/  ISETP.NE.AND.EX P0, PT, R11, RZ, PT, P0 ;  /* 0x000000ff0b00720c */ /* 0x000fe40003f05300 */
[----:B---3--:R-:W-:-:S05]  /*5640*/  I2FP.F32.U32 R3, R12 ;  /* 0x0000000c00037245 */ /* 0x008fca0000201000 */
[----:B------:R-:W-:-:S04]  /*5650*/  FMUL R3, R3, UR4 ;  /* 0x0000000403037c20 */ /* 0x000fc80008400000 */
[----:B------:R0:W3:Y:S02]  /*5660*/  F2I.U32.TRUNC.NTZ R20, R3 ;  /* 0x0000000300147305 */ /* 0x0000e4000020f000 */
[----:B------:R-:W-:Y:S05]  /*5670*/  @!P0 BRA `(.L_x_167) ;  /* 0x0000000000288947 */ /* 0x000fea0003800000 */
[----:B0-----:R-:W0:Y:S02]  /*5680*/  LDC R3, c[0x0][0x634] ;  /* 0x00018d00ff037b82 */ /* 0x001e240000000800 */
        /* <DEDUP_REMOVED lines=9> */
.L_x_167:
[----:B------:R-:W2:Y:S01]  /*5720*/  LDC.64 R28, c[0x0][0x640] ;  /* 0x00019000ff1c7b82 */ /* 0x000ea20000000a00 */
[-CC-:B-1----:R-:W-:Y:S01]  /*5730*/  SHF.R.U64 R88, R8, R0.reuse, R9.reuse ;  /* 0x0000000008587219 */ /* 0x182fe20000001209 */
[----:B---3--:R-:W-:Y:S01]  /*5740*/  IMAD.MOV R20, RZ, RZ, -R20 ;  /* 0x000000ffff147224 */ /* 0x008fe200078e0a14 */
[----:B------:R-:W-:Y:S01]  /*5750*/  SHF.R.U32.HI R0, RZ, R0, R9 ;  /* 0x00000000ff007219 */ /* 0x000fe20000011609 */
[----:B------:R-:W-:Y:S01]  /*5760*/  ULDC UR4, c[0x0][0x154] ;  /* 0x0000550000047ab9 */ /* 0x000fe20000000800 */
[----:B0-----:R-:W-:Y:S01]  /*5770*/  IADD3 R3, P0, RZ, -R88, RZ ;  /* 0x80000058ff037210 */ /* 0x001fe20007f1e0ff */
[----:B------:R-:W-:Y:S02]  /*5780*/  IMAD R21, R21, R20, R12 ;  /* 0x0000001415157224 */ /* 0x000fe400078e020c */
[----:B------:R-:W0:Y:S01]  /*5790*/  LDC R6, c[0x0][0x618] ;  /* 0x00018600ff067b82 */ /* 0x000e220000000800 */
[----:B------:R-:W-:Y:S02]  /*57a0*/  IMAD.MOV.U32 R7, RZ, RZ, 0x1 ;  /* 0x00000001ff077424 */ /* 0x000fe400078e00ff */
[----:B------:R-:W-:-:S04]  /*57b0*/  IMAD.X R5, RZ, RZ, ~R0, P0 ;  /* 0x000000ffff057224 */ /* 0x000fc800000e0e00 */
[-C--:B------:R-:W-:Y:S01]  /*57c0*/  IMAD R0, R5, R14.reuse, RZ ;  /* 0x0000000e05007224 */ /* 0x080fe200078e02ff */
[----:B------:R-:W1:Y:S01]  /*57d0*/  LDC R8, c[0x0][0x608] ;  /* 0x00018200ff087b82 */ /* 0x000e620000000800 */
[----:B------:R-:W-:-:S04]  /*57e0*/  IMAD.WIDE.U32 R4, R3, R14, R16 ;  /* 0x0000000e03047225 */ /* 0x000fc800078e0010 */
[----:B------:R-:W-:Y:S01]  /*57f0*/  IMAD R3, R3, R15, R0 ;  /* 0x0000000f03037224 */ /* 0x000fe200078e0200 */
[----:B------:R-:W-:Y:S02]  /*5800*/  I2FP.F32.U32 R0, R24 ;  /* 0x0000001800007245 */ /* 0x000fe40000201000 */
[----:B------:R-:W3:Y:S01]  /*5810*/  LDC R26, c[0x0][0x658] ;  /* 0x00019600ff1a7b82 */ /* 0x000ee20000000800 */
[----:B------:R-:W-:Y:S01]  /*5820*/  IMAD.IADD R3, R5, 0x1, R3 ;  /* 0x0000000105037824 */ /* 0x000fe200078e0203 */
[----:B--2---:R-:W-:Y:S01]  /*5830*/  ISETP.NE.U32.AND P0, PT, R28, RZ, PT ;  /* 0x000000ff1c00720c */ /* 0x004fe20003f05070 */
[----:B------:R-:W-:Y:S01]  /*5840*/  FMUL R0, R0, UR4 ;  /* 0x0000000400007c20 */ /* 0x000fe20008400000 */
[----:B------:R-:W-:Y:S02]  /*5850*/  IMAD.MOV.U32 R5, RZ, RZ, -0x1 ;  /* 0xffffffffff057424 */ /* 0x000fe400078e00ff */
[----:B------:R-:W-:Y:S01]  /*5860*/  ISETP.NE.AND.EX P0, PT, R29, RZ, PT, P0 ;  /* 0x000000ff1d00720c */ /* 0x000fe20003f05300 */
[----:B------:R2:W2:Y:S01]  /*5870*/  F2I.U32.TRUNC.NTZ R13, R0 ;  /* 0x00000000000d7305 */ /* 0x0004a2000020f000 */
[----:B------:R-:W2:Y:S01]  /*5880*/  LDC R15, c[0x0][0x148] ;  /* 0x00005200ff0f7b82 */ /* 0x000ea20000000800 */
[----:B0-----:R-:W-:-:S02]  /*5890*/  SHF.R.U64 R12, R4, R6, R3 ;  /* 0x00000006040c7219 */ /* 0x001fc40000001203 */
[----:B------:R-:W-:-:S05]  /*58a0*/  SHF.R.U32.HI R3, RZ, R6, R3 ;  /* 0x00000006ff037219 */ /* 0x000fca0000011603 */
[----:B------:R-:W0:Y:S01]  /*58b0*/  LDC R20, c[0x0][0x600] ;  /* 0x00018000ff147b82 */ /* 0x000e220000000800 */
[-CC-:B-1----:R-:W-:Y:S02]  /*58c0*/  SHF.R.U64 R10, R12, R8.reuse, R3.reuse ;  /* 0x000000080c0a7219 */ /* 0x182fe40000001203 */
[----:B------:R-:W-:-:S05]  /*58d0*/  SHF.R.U32.HI R3, RZ, R8, R3 ;  /* 0x00000008ff037219 */ /* 0x000fca0000011603 */
[----:B------:R-:W1:Y:S01]  /*58e0*/  LDC R27, c[0x0][0x648] ;  /* 0x00019200ff1b7b82 */ /* 0x000e620000000800 */
[-C--:B---3--:R-:W-:Y:S02]  /*58f0*/  SHF.L.U32 R4, R5, R26.reuse, RZ ;  /* 0x0000001a05047219 */ /* 0x088fe400000006ff */
[-CC-:B------:R-:W-:Y:S02]  /*5900*/  SHF.R.U64 R14, R10, R26.reuse, R3.reuse ;  /* 0x0000001a0a0e7219 */ /* 0x180fe40000001203 */
[----:B------:R-:W-:Y:S02]  /*5910*/  SHF.R.U32.HI R5, RZ, R26, R3 ;  /* 0x0000001aff057219 */ /* 0x000fe40000011603 */
[----:B------:R-:W-:Y:S01]  /*5920*/  LOP3.LUT R25, RZ, R4, RZ, 0x33, !PT ;  /* 0x00000004ff197212 */ /* 0x000fe200078e33ff */
[----:B------:R-:W3:Y:S01]  /*5930*/  LDC R30, c[0x0][0x638] ;  /* 0x00018e00ff1e7b82 */ /* 0x000ee20000000800 */
[----:B------:R-:W-:Y:S01]  /*5940*/  SHF.L.U32 R26, R7, R26, RZ ;  /* 0x0000001a071a7219 */ /* 0x000fe200000006ff */
[----:B------:R-:W-:-:S06]  /*5950*/  IMAD.MOV.U32 R4, RZ, RZ, R14 ;  /* 0x000000ffff047224 */ /* 0x000fcc00078e000e */
[----:B------:R-:W0:Y:S01]  /*5960*/  LDC R31, c[0x0][0x610] ;  /* 0x00018400ff1f7b82 */ /* 0x000e220000000800 */
        /* <DEDUP_REMOVED lines=11> */
.L_x_168:
[----:B------:R-:W-:Y:S01]  /*5a20*/  ISETP.NE.AND P0, PT, R2, 0x1, PT ;  /* 0x000000010200780c */ /* 0x000fe20003f05270 */
[----:B0-----:R-:W-:Y:S01]  /*5a30*/  VIADD R7, R20, 0xffffffff ;  /* 0xffffffff14077836 */ /* 0x001fe20000000000 */
[----:B-12---:R-:W-:Y:S01]  /*5a40*/  SHF.R.U64 R0, R4, R27, R5 ;  /* 0x0000001b04007219 */ /* 0x006fe20000001205 */
[----:B------:R-:W-:Y:S01]  /*5a50*/  IMAD.MOV R13, RZ, RZ, -R13 ;  /* 0x000000ffff0d7224 */ /* 0x000fe200078e0a0d */
[----:B------:R-:W-:Y:S01]  /*5a60*/  LOP3.LUT R5, R10, R25, RZ, 0xc0, !PT ;  /* 0x000000190a057212 */ /* 0x000fe200078ec0ff */
[----:B------:R-:W-:Y:S01]  /*5a70*/  IMAD.MOV.U32 R4, RZ, RZ, 0x1 ;  /* 0x00000001ff047424 */ /* 0x000fe200078e00ff */
[----:B------:R-:W-:Y:S01]  /*5a80*/  LOP3.LUT R12, R12, R7, RZ, 0xc0, !PT ;  /* 0x000000070c0c7212 */ /* 0x000fe200078ec0ff */
[----:B------:R-:W-:Y:S02]  /*5a90*/  IMAD.MOV R3, RZ, RZ, -R0 ;  /* 0x000000ffff037224 */ /* 0x000fe400078e0a00 */
[----:B------:R-:W-:Y:S02]  /*5aa0*/  IMAD R0, R26, R0, R5 ;  /* 0x000000001a007224 */ /* 0x000fe400078e0205 */
[----:B---3--:R-:W-:-:S02]  /*5ab0*/  IMAD R3, R3, R30, R14 ;  /* 0x0000001e03037224 */ /* 0x008fc400078e020e */
[----:B------:R-:W-:Y:S02]  /*5ac0*/  @P0 IMAD R21, R15, R13, R24 ;  /* 0x0000000d0f150224 */ /* 0x000fe400078e0218 */
[----:B------:R-:W-:Y:S01]  /*5ad0*/  IMAD R5, R3, R20, R12 ;  /* 0x0000001403057224 */ /* 0x000fe200078e020c */
[----:B------:R-:W-:Y:S01]  /*5ae0*/  PRMT R3, R4, 0x7610, R3 ;  /* 0x0000761004037816 */ /* 0x000fe20000000003 */
[----:B------:R-:W-:-:S05]  /*5af0*/  IMAD R0, R0, R31, R21 ;  /* 0x0000001f00007224 */ /* 0x000fca00078e0215 */
[----:B------:R-:W-:Y:S02]  /*5b00*/  SEL R93, R5, R0, !P0 ;  /* 0x00000000055d7207 */ /* 0x000fe40004000000 */
[----:B------:R-:W-:-:S07]  /*5b10*/  SEL R0, R0, R5, !P0 ;  /* 0x0000000500007207 */ /* 0x000fce0004000000 */
.L_x_166:
[----:B------:R-:W-:Y:S01]  /*5b20*/  LOP3.LUT P0, RZ, R3, 0xff, RZ, 0xc0, !PT ;  /* 0x000000ff03ff7812 */ /* 0x000fe2000780c0ff */
[----:B------:R-:W-:-:S12]  /*5b30*/  IMAD.MOV.U32 R92, RZ, RZ, R0 ;  /* 0x000000ffff5c7224 */ /* 0x000fd800078e0000 */
[----:B------:R-:W-:Y:S05]  /*5b40*/  @P0 BRA `(.L_x_169) ;  /* 0xffffffb800480947 */ /* 0x000fea000383ffff */
[----:B------:R-:W-:Y:S05]  /*5b50*/  EXIT ;  /* 0x000000000000794d */ /* 0x000fea0003800000 */
.L_x_8:
        /* <DEDUP_REMOVED lines=26> */
.L_x_171:
[----:B------:R-:W0:Y:S01]  /*5d00*/  LDC.64 R28, c[0x0][0x640] ;  /* 0x00019000ff1c7b82 */ /* 0x000e220000000a00 */
[-CC-:B------:R-:W-:Y:S01]  /*5d10*/  SHF.R.U64 R22, R12, R6.reuse, R13.reuse ;  /* 0x000000060c167219 */ /* 0x180fe2000000120d */
[----:B------:R-:W-:Y:S01]  /*5d20*/  IMAD.MOV.U32 R30, RZ, RZ, 0x1 ;  /* 0x00000001ff1e7424 */ /* 0x000fe200078e00ff */
[----:B------:R-:W-:Y:S02]  /*5d30*/  SHF.R.U32.HI R6, RZ, R6, R13 ;  /* 0x00000006ff067219 */ /* 0x000fe4000001160d */
        /* <DEDUP_REMOVED lines=8> */
[----:B------:R-:W-:Y:S01]  /*5dc0*/  IMAD.IADD R9, R9, 0x1, R11 ;  /* 0x0000000109097824 */ /* 0x000fe200078e020b */
[----:B0-----:R-:W-:-:S04]  /*5dd0*/  ISETP.NE.U32.AND P0, PT, R28, RZ, PT ;  /* 0x000000ff1c00720c */ /* 0x001fc80003f05070 */
[----:B------:R-:W-:Y:S02]  /*5de0*/  ISETP.NE.AND.EX P0, PT, R29, RZ, PT, P0 ;  /* 0x000000ff1d00720c */ /* 0x000fe40003f05300 */
[----:B------:R-:W0:Y:S01]  /*5df0*/  LDC R20, c[0x0][0x600] ;  /* 0x00018000ff147b82 */ /* 0x000e220000000800 */
[-CC-:B-1----:R-:W-:Y:S01]  /*5e00*/  SHF.R.U64 R14, R8, R10.reuse, R9.reuse ;  /* 0x0000000a080e7219 */ /* 0x182fe20000001209 */
[----:B------:R-:W-:Y:S01]  /*5e10*/  IMAD.MOV.U32 R8, RZ, RZ, -0x1 ;  /* 0xffffffffff087424 */ /* 0x000fe200078e00ff */
[----:B------:R-:W-:-:S05]  /*5e20*/  SHF.R.U32.HI R9, RZ, R10, R9 ;  /* 0x0000000aff097219 */ /* 0x000fca0000011609 */
[----:B------:R-:W1:Y:S01]  /*5e30*/  LDC R24, c[0x0][0x648] ;  /* 0x00019200ff187b82 */ /* 0x000e620000000800 */
[-CC-:B--2---:R-:W-:Y:S02]  /*5e40*/  SHF.R.U64 R23, R14, R12.reuse, R9.reuse ;  /* 0x0000000c0e177219 */ /* 0x184fe40000001209 */
[----:B------:R-:W-:-:S05]  /*5e50*/  SHF.R.U32.HI R6, RZ, R12, R9 ;  /* 0x0000000cff067219 */ /* 0x000fca0000011609 */
[----:B------:R-:W2:Y:S01]  /*5e60*/  LDC R26, c[0x0][0x638] ;  /* 0x00018e00ff1a7b82 */ /* 0x000ea20000000800 */
[-C--:B---3--:R-:W-:Y:S02]  /*5e70*/  SHF.L.U32 R8, R8, R27.reuse, RZ ;  /* 0x0000001b08087219 */ /* 0x088fe400000006ff */
[-CC-:B------:R-:W-:Y:S02]  /*5e80*/  SHF.R.U64 R25, R23, R27.reuse, R6.reuse ;  /* 0x0000001b17197219 */ /* 0x180fe40000001206 */
[----:B------:R-:W-:Y:S02]  /*5e90*/  LOP3.LUT R32, RZ, R8, RZ, 0x33, !PT ;  /* 0x00000008ff207212 */ /* 0x000fe400078e33ff */
[----:B------:R-:W-:Y:S01]  /*5ea0*/  SHF.R.U32.HI R9, RZ, R27, R6 ;  /* 0x0000001bff097219 */ /* 0x000fe20000011606 */
[----:B------:R-:W3:Y:S01]  /*5eb0*/  LDC R31, c[0x0][0x610] ;  /* 0x00018400ff1f7b82 */ /* 0x000ee20000000800 */
[----:B------:R-:W-:Y:S01]  /*5ec0*/  IMAD.MOV.U32 R8, RZ, RZ, R25 ;  /* 0x000000ffff087224 */ /* 0x000fe200078e0019 */
[----:B------:R-:W-:Y:S06]  /*5ed0*/  @!P0 BRA `(.L_x_172) ;  /* 0x0000000000288947 */ /* 0x000fec0003800000 */
        /* <DEDUP_REMOVED lines=10> */
.L_x_172:
[----:B------:R-:W-:Y:S01]  /*5f80*/  ISETP.NE.AND P0, PT, R2, 0x1, PT ;  /* 0x000000010200780c */ /* 0x000fe20003f05270 */
[----:B------:R-:W-:Y:S01]  /*5f90*/  IMAD.MOV.U32 R13, RZ, RZ, R22 ;  /* 0x000000ffff0d7224 */ /* 0x000fe200078e0016 */
[----:B-1----:R-:W-:Y:S01]  /*5fa0*/  SHF.R.U64 R6, R8, R24, R9 ;  /* 0x0000001808067219 */ /* 0x002fe20000001209 */
[----:B0-----:R-:W-:Y:S01]  /*5fb0*/  VIADD R9, R20, 0xffffffff ;  /* 0xffffffff14097836 */ /* 0x001fe20000000000 */
[----:B------:R-:W-:Y:S02]  /*5fc0*/  SHF.L.U32 R30, R30, R27, RZ ;  /* 0x0000001b1e1e7219 */ /* 0x000fe400000006ff */
[----:B------:R-:W-:Y:S01]  /*5fd0*/  LOP3.LUT R5, R23, R32, RZ, 0xc0, !PT ;  /* 0x0000002017057212 */ /* 0x000fe200078ec0ff */
[----:B------:R-:W-:-:S04]  /*5fe0*/  IMAD.MOV R8, RZ, RZ, -R6 ;  /* 0x000000ffff087224 */ /* 0x000fc800078e0a06 */
[----:B------:R-:W-:Y:S01]  /*5ff0*/  IMAD R6, R30, R6, R5 ;  /* 0x000000061e067224 */ /* 0x000fe200078e0205 */
[----:B------:R-:W-:Y:S01]  /*6000*/  LOP3.LUT R5, R14, R9, RZ, 0xc0, !PT ;  /* 0x000000090e057212 */ /* 0x000fe200078ec0ff */
[----:B------:R-:W-:Y:S02]  /*6010*/  @P0 IMAD R3, R7, R21, R4 ;  /* 0x0000001507030224 */ /* 0x000fe400078e0204 */
[----:B--2---:R-:W-:Y:S02]  /*6020*/  IMAD R4, R8, R26, R25 ;  /* 0x0000001a08047224 */ /* 0x004fe400078e0219 */
[----:B---3--:R-:W-:Y:S02]  /*6030*/  IMAD R3, R6, R31, R3 ;  /* 0x0000001f06037224 */ /* 0x008fe400078e0203 */
[----:B------:R-:W-:Y:S02]  /*6040*/  IMAD R4, R4, R20, R5 ;  /* 0x0000001404047224 */ /* 0x000fe400078e0205 */
[----:B------:R-:W-:-:S03]  /*6050*/  IMAD.MOV.U32 R6, RZ, RZ, 0x1 ;  /* 0x00000001ff067424 */ /* 0x000fc600078e00ff */
[----:B------:R-:W-:Y:S02]  /*6060*/  SEL R20, R4, R3, !P0 ;  /* 0x0000000304147207 */ /* 0x000fe40004000000 */
[----:B------:R-:W-:-:S07]  /*6070*/  SEL R11, R3, R4, !P0 ;  /* 0x00000004030b7207 */ /* 0x000fce0004000000 */
.L_x_170:
[----:B------:R-:W-:-:S08]  /*6080*/  NOP ;  /* 0x0000000000007918 */ /* 0x000fd00000000000 */
[----:B------:R-:W0:-:S00]  /*6090*/  USETMAXREG.DEALLOC.CTAPOOL 0x28 ;  /* 0x00000028000079c8 */ /* 0x000e0000080e0500 */
[----:B0-----:R-:W-:-:S13]  /*60a0*/  ISETP.NE.AND P0, PT, R0, RZ, PT ;  /* 0x000000ff0000720c */ /* 0x001fda0003f05270 */
[----:B------:R-:W-:Y:S05]  /*60b0*/  @P0 EXIT ;  /* 0x000000000000094d */ /* 0x000fea0003800000 */
[----:B------:R-:W-:Y:S01]  /*60c0*/  LOP3.LUT P0, RZ, R6, 0xff, RZ, 0xc0, !PT ;  /* 0x000000ff06ff7812 */ /* 0x000fe2000780c0ff */
[----:B------:R-:W-:Y:S02]  /*60d0*/  IMAD.MOV.U32 R0, RZ, RZ, 0x1 ;  /* 0x00000001ff007424 */ /* 0x000fe400078e00ff */
[----:B------:R-:W-:-:S10]  /*60e0*/  IMAD.MOV.U32 R12, RZ, RZ, RZ ;  /* 0x000000ffff0c7224 */ /* 0x000fd400078e00ff */
[----:B------:R-:W-:Y:S05]  /*60f0*/  @!P0 BRA `(.L_x_173) ;  /* 0x0000000c008c8947 */ /* 0x000fea0003800000 */
[----:B------:R-:W0:Y:S01]  /*6100*/  LDC R0, c[0x0][0x28c] ;  /* 0x0000a300ff007b82 */ /* 0x000e220000000800 */
[----:B------:R-:W-:Y:S01]  /*6110*/  ULDC UR5, c[0x0][0x658] ;  /* 0x0001960000057ab9 */ /* 0x000fe20000000800 */
[----:B------:R-:W-:Y:S01]  /*6120*/  UMOV UR11, 0xffffffff ;  /* 0xffffffff000b7882 */ /* 0x000fe20000000000 */
[----:B------:R-:W-:Y:S01]  /*6130*/  UMOV UR17, 0x1 ;  /* 0x0000000100117882 */ /* 0x000fe20000000000 */
[----:B------:R-:W-:Y:S01]  /*6140*/  USHF.L.U32 UR11, UR11, UR5, URZ ;  /* 0x000000050b0b7299 */ /* 0x000fe2000800063f */
[----:B------:R-:W-:Y:S01]  /*6150*/  BSSY B0, `(.L_x_173) ;  /* 0x00000dd000007945 */ /* 0x000fe20003800000 */
[----:B------:R-:W-:Y:S01]  /*6160*/  ULDC UR9, c[0x0][0xc] ;  /* 0x0000030000097ab9 */ /* 0x000fe20000000800 */
[----:B------:R-:W-:Y:S01]  /*6170*/  ULDC UR16, c[0x0][0x10] ;  /* 0x0000040000107ab9 */ /* 0x000fe20000000800 */
[----:B------:R-:W1:Y:S01]  /*6180*/  S2UR UR8, SR_CgaCtaId ;  /* 0x00000000000879c3 */ /* 0x000e620000008800 */
[----:B------:R-:W-:Y:S01]  /*6190*/  IMAD.MOV.U32 R10, RZ, RZ, 0x1 ;  /* 0x00000001ff0a7424 */ /* 0x000fe200078e00ff */
[----:B------:R-:W-:Y:S01]  /*61a0*/  LOP3.LUT R9, R19, 0x2, RZ, 0xfc, !PT ;  /* 0x0000000213097812 */ /* 0x000fe200078efcff */
[----:B------:R-:W-:Y:S01]  /*61b0*/  IMAD.MOV.U32 R12, RZ, RZ, RZ ;  /* 0x000000ffff0c7224 */ /* 0x000fe200078e00ff */
[----:B------:R-:W-:Y:S01]  /*61c0*/  ULDC UR4, c[0x0][0x600] ;  /* 0x0001800000047ab9 */ /* 0x000fe20000000800 */
[----:B------:R-:W-:Y:S01]  /*61d0*/  UMOV UR20, 0x1111 ;  /* 0x0000111100147882 */ /* 0x000fe20000000000 */
[----:B------:R-:W-:-:S02]  /*61e0*/  UIADD3 UR4, UR4, -0x1, URZ ;  /* 0xffffffff04047890 */ /* 0x000fc4000fffe03f */
[----:B------:R-:W-:Y:S01]  /*61f0*/  USHF.L.U32 UR5, UR17, UR5, URZ ;  /* 0x0000000511057299 */ /* 0x000fe2000800063f */
[----:B------:R-:W-:Y:S01]  /*6200*/  ULDC.64 UR30, c[0x0][0x198] ;  /* 0x00006600001e7ab9 */ /* 0x000fe20000000a00 */
[----:B0-----:R-:W-:-:S05]  /*6210*/  VIADD R0, R0, 0x1f ;  /* 0x0000001f00007836 */ /* 0x001fca0000000000 */
[----:B------:R-:W-:Y:S01]  /*6220*/  SHF.R.S32.HI R3, RZ, 0x1f, R0 ;  /* 0x0000001fff037819 */ /* 0x000fe20000011400 */
[----:B-1----:R-:W-:-:S03]  /*6230*/  USHF.R.U32.HI UR27, URZ, 0x2, UR8 ;  /* 0x000000023f1b7899 */ /* 0x002fc60008011608 */
[----:B------:R-:W-:Y:S01]  /*6240*/  LEA.HI R3, R3, R0, RZ, 0x5 ;  /* 0x0000000003037211 */ /* 0x000fe200078f28ff */
[----:B------:R-:W-:Y:S01]  /*6250*/  ULOP3.LUT UR10, UR8, 0x3, URZ, 0xc0, !UPT ;  /* 0x00000003080a7892 */ /* 0x000fe2000f8ec03f */
[----:B------:R-:W-:Y:S01]  /*6260*/  IMAD.MOV.U32 R0, RZ, RZ, 0x1 ;  /* 0x00000001ff007424 */ /* 0x000fe200078e00ff */
[----:B------:R-:W-:Y:S01]  /*6270*/  USHF.L.U32 UR6, UR8, 0x4, URZ ;  /* 0x0000000408067899 */ /* 0x000fe2000800063f */
[----:B------:R-:W-:Y:S01]  /*6280*/  SHF.R.S32.HI R3, RZ, 0x5, R3 ;  /* 0x00000005ff037819 */ /* 0x000fe20000011403 */
[----:B------:R-:W-:Y:S02]  /*6290*/  USHF.L.U32 UR7, UR8, 0x9, URZ ;  /* 0x0000000908077899 */ /* 0x000fe4000800063f */
[----:B------:R-:W-:Y:S02]  /*62a0*/  ULOP3.LUT UR8, UR8, 0xfffffffc, URZ, 0xc0, !UPT ;  /* 0xfffffffc08087892 */ /* 0x000fe4000f8ec03f */
[----:B------:R-:W-:Y:S01]  /*62b0*/  ULOP3.LUT UR13, UR7, 0x600, URZ, 0xc0, !UPT ;  /* 0x00000600070d7892 */ /* 0x000fe2000f8ec03f */
[----:B------:R-:W-:Y:S01]  /*62c0*/  VIADD R8, R3, 0x1 ;  /* 0x0000000103087836 */ /* 0x000fe20000000000 */
[----:B------:R-:W-:-:S02]  /*62d0*/  ULOP3.LUT UR12, UR8, 0x1, URZ, 0xfc, !UPT ;  /* 0x00000001080c7892 */ /* 0x000fc4000f8efc3f */
[----:B------:R-:W-:Y:S02]  /*62e0*/  ULOP3.LUT UR14, UR8, 0x2, URZ, 0xfc, !UPT ;  /* 0x00000002080e7892 */ /* 0x000fe4000f8efc3f */
[----:B------:R-:W-:Y:S02]  /*62f0*/  UISETP.GT.U32.AND UP0, UPT, UR10, 0xffff, UPT ;  /* 0x0000ffff0a00788c */ /* 0x000fe4000bf04070 */
[----:B------:R-:W-:Y:S02]  /*6300*/  ULOP3.LUT UR7, URZ, UR11, URZ, 0x33, !UPT ;  /* 0x0000000b3f077292 */ /* 0x000fe4000f8e333f */
[----:B------:R-:W-:Y:S02]  /*6310*/  USHF.L.U32 UR11, UR17, UR8, URZ ;  /* 0x00000008110b7299 */ /* 0x000fe4000800063f */
[----:B------:R-:W-:Y:S02]  /*6320*/  ULOP3.LUT UR15, UR8, 0x3, URZ, 0xfc, !UPT ;  /* 0x00000003080f7892 */ /* 0x000fe4000f8efc3f */
[----:B------:R-:W-:-:S02]  /*6330*/  UIMAD.WIDE.U32 UR8, UR9, UR16, URZ ;  /* 0x00000010090872a5 */ /* 0x000fc4000f8e003f */
[----:B------:R-:W-:Y:S02]  /*6340*/  USHF.L.U32 UR12, UR17, UR12, URZ ;  /* 0x0000000c110c7299 */ /* 0x000fe4000800063f */
[----:B------:R-:W-:Y:S02]  /*6350*/  USHF.L.U32 UR14, UR17, UR14, URZ ;  /* 0x0000000e110e7299 */ /* 0x000fe4000800063f */
[----:B------:R-:W-:Y:S01]  /*6360*/  USEL UR10, UR10, 0xffff, !UP0 ;  /* 0x0000ffff0a0a7887 */ /* 0x000fe2000c000000 */
[----:B------:R-:W-:Y:S01]  /*6370*/  ULDC UR16, c[0x0][0x14] ;  /* 0x0000050000107ab9 */ /* 0x000fe20000000800 */
[----:B------:R-:W-:Y:S02]  /*6380*/  USHF.L.U32 UR15, UR17, UR15, URZ ;  /* 0x0000000f110f7299 */ /* 0x000fe4000800063f */
[----:B------:R-:W-:Y:S02]  /*6390*/  UIMAD.WIDE.U32 UR24, UR8, UR16, URZ ;  /* 0x00000010081872a5 */ /* 0x000fe4000f8e003f */
[----:B------:R-:W-:-:S02]  /*63a0*/  UIMAD UR8, UR9, UR16, URZ ;  /* 0x00000010090872a4 */ /* 0x000fc4000f8e023f */
[----:B------:R-:W-:Y:S02]  /*63b0*/  ULOP3.LUT UR11, UR14, UR11, UR12, 0xfe, !UPT ;  /* 0x0000000b0e0b7292 */ /* 0x000fe4000f8efe0c */
[----:B------:R-:W-:Y:S02]  /*63c0*/  ULOP3.LUT UR10, UR10, 0xffff, URZ, 0xc0, !UPT ;  /* 0x0000ffff0a0a7892 */ /* 0x000fe4000f8ec03f */
[----:B------:R-:W-:Y:S02]  /*63d0*/  ULEA UR28, UR27, 0x280, 0xb ;  /* 0x000002801b1c7891 */ /* 0x000fe4000f8e583f */
[----:B------:R-:W-:Y:S02]  /*63e0*/  ULOP3.LUT UR6, UR6, 0x30, URZ, 0xc0, !UPT ;  /* 0x0000003006067892 */ /* 0x000fe4000f8ec03f */
[----:B------:R-:W-:Y:S02]  /*63f0*/  UIADD3 UR13, UR13, 0x2c280, URZ ;  /* 0x0002c2800d0d7890 */ /* 0x000fe4000fffe03f */
[----:B------:R-:W-:-:S02]  /*6400*/  UIADD3 UR14, UR25, UR8, URZ ;  /* 0x00000008190e7290 */ /* 0x000fc4000fffe03f */
[----:B------:R-:W-:Y:S02]  /*6410*/  ULOP3.LUT UR15, UR11, UR15, URZ, 0xfc, !UPT ;  /* 0x0000000f0b0f7292 */ /* 0x000fe4000f8efc3f */
[----:B------:R-:W-:-:S12]  /*6420*/  USHF.L.U32 UR20, UR20, UR10, URZ ;  /* 0x0000000a14147299 */ /* 0x000fd8000800063f */
.L_x_184:
[----:B------:R-:W-:-:S03]  /*6430*/  UMOV UR8, 0xffffffff ;  /* 0xffffffff00087882 */ /* 0x000fc60000000000 */
[----:B------:R-:W-:Y:S05]  /*6440*/  BRA.DIV UR8, `(.L_x_174) ;  /* 0x0000001a08287947 */ /* 0x000fea000b800000 */
[----:B------:R-:W-:-:S13]  /*6450*/  ELECT P6, URZ, PT ;  /* 0x00000000003f782f */ /* 0x000fda00038c0000 */
.L_x_213:
[----:B------:R-:W0:Y:S01]  /*6460*/  LDC R4, c[0x0][0x28c] ;  /* 0x0000a300ff047b82 */ /* 0x000e220000000800 */
[----:B------:R-:W-:Y:S01]  /*6470*/  BSSY B1, `(.L_x_175) ;  /* 0x0000039000017945 */ /* 0x000fe20003800000 */
[----:B0-----:R-:W-:-:S13]  /*6480*/  ISETP.LT.OR P6, PT, R4, 0x1, !P6 ;  /* 0x000000010400780c */ /* 0x001fda00077c1670 */
[----:B------:R-:W-:Y:S05]  /*6490*/  @P6 BRA `(.L_x_176) ;  /* 0x0000000000d86947 */ /* 0x000fea0003800000 */
[----:B------:R-:W-:Y:S01]  /*64a0*/  LEA R11, R11, UR27, 0x2 ;  /* 0x0000001b0b0b7c11 */ /* 0x000fe2000f8e10ff */
[----:B------:R-:W-:Y:S01]  /*64b0*/  IMAD.MOV.U32 R22, RZ, RZ, RZ ;  /* 0x000000ffff167224 */ /* 0x000fe200078e00ff */
[----:B------:R-:W-:Y:S01]  /*64c0*/  LEA R20, R20, UR6, 0x6 ;  /* 0x0000000614147c11 */ /* 0x000fe2000f8e30ff */
[----:B------:R-:W-:Y:S02]  /*64d0*/  IMAD.MOV.U32 R4, RZ, RZ, R8 ;  /* 0x000000ffff047224 */ /* 0x000fe400078e0008 */
[----:B------:R-:W-:Y:S02]  /*64e0*/  IMAD.MOV.U32 R5, RZ, RZ, R0 ;  /* 0x000000ffff057224 */ /* 0x000fe400078e0000 */
[----:B------:R-:W-:Y:S02]  /*64f0*/  IMAD.MOV.U32 R6, RZ, RZ, R12 ;  /* 0x000000ffff067224 */ /* 0x000fe400078e000c */
[----:B------:R-:W-:-:S07]  /*6500*/  IMAD.SHL.U32 R15, R11, 0x40, RZ ;  /* 0x000000400b0f7824 */ /* 0x000fce00078e00ff */
.L_x_179:
[----:B------:R-:W0:Y:S01]  /*6510*/  S2R R14, SR_CgaCtaId ;  /* 0x00000000000e7919 */ /* 0x000e220000008800 */
[----:B------:R-:W-:Y:S02]  /*6520*/  MOV R7, 0x400 ;  /* 0x0000040000077802 */ /* 0x000fe40000000f00 */
[----:B------:R-:W-:-:S13]  /*6530*/  LOP3.LUT P1, RZ, R18, 0x7f, RZ, 0xc0, !PT ;  /* 0x0000007f12ff7812 */ /* 0x000fda000782c0ff */
[----:B------:R-:W1:Y:S01]  /*6540*/  @!P1 LDC R11, c[0x0][0x500] ;  /* 0x00014000ff0b9b82 */ /* 0x000e620000000800 */
[----:B0-----:R-:W-:Y:S02]  /*6550*/  LEA R21, R14, R7, 0x18 ;  /* 0x000000070e157211 */ /* 0x001fe400078ec0ff */
[----:B------:R-:W-:-:S03]  /*6560*/  SHF.L.U32 R7, R5, 0x1f, RZ ;  /* 0x0000001f05077819 */ /* 0x000fc600000006ff */
[----:B------:R-:W-:-:S04]  /*6570*/  IMAD R14, R6, 0x8, R21 ;  /* 0x00000008060e7824 */ /* 0x000fc800078e0215 */
[----:B------:R-:W0:Y:S02]  /*6580*/  SYNCS.PHASECHK.TRANS64.TRYWAIT P0, [R14+URZ+0xb0], R7 ;  /* 0x0000b0070e0075a7 */ /* 0x000e24000800017f */
[----:B01----:R-:W-:Y:S05]  /*6590*/  @!P0 BRA `(.L_x_177) ;  /* 0x0000001400f48947 */ /* 0x003fea0003800000 */
.L_x_214:
[----:B0-----:R-:W-:Y:S01]  /*65a0*/  PRMT R7, R9, 0x9910, RZ ;  /* 0x0000991009077816 */ /* 0x001fe200000000ff */
[----:B------:R0:W-:Y:S03]  /*65b0*/  @!P1 SYNCS.ARRIVE.TRANS64 RZ, [R14+URZ], R11 ;  /* 0x0000000b0eff99a7 */ /* 0x0001e6000800003f */
[----:B------:R-:W-:-:S13]  /*65c0*/  ISETP.NE.AND P0, PT, R7, 0x2, PT ;  /* 0x000000020700780c */ /* 0x000fda0003f05270 */
[----:B0-----:R-:W-:Y:S05]  /*65d0*/  @P0 BRA `(.L_x_178) ;  /* 0x0000000000040947 */ /* 0x001fea0003800000 */
[----:B------:R-:W-:Y:S01]  /*65e0*/  BPT.TRAP 0x1 ;  /* 0x000000040000795c */ /* 0x000fe20000300000 */
.L_x_178:
[----:B------:R-:W-:Y:S01]  /*65f0*/  R2UR UR11, R6 ;  /* 0x00000000060b72ca */ /* 0x000fe200000e0000 */
[----:B------:R-:W-:Y:S01]  /*6600*/  VIADD R4, R4, 0xffffffff ;  /* 0xffffffff04047836 */ /* 0x000fe20000000000 */
[----:B------:R-:W-:Y:S01]  /*6610*/  R2UR UR22, R21 ;  /* 0x00000000151672ca */ /* 0x000fe200000e0000 */
[----:B------:R-:W-:Y:S01]  /*6620*/  UIADD3 UR16, UP0, UR30, 0xf0, URZ ;  /* 0x000000f01e107890 */ /* 0x000fe2000ff1e03f */
[----:B------:R-:W-:Y:S01]  /*6630*/  R2UR UR23, R15 ;  /* 0x000000000f1772ca */ /* 0x000fe200000e0000 */
[----:B------:R-:W-:Y:S01]  /*6640*/  UIADD3 UR32, UP1, UR30, 0x1f0, URZ ;  /* 0x000001f01e207890 */ /* 0x000fe2000ff3e03f */
[----:B------:R-:W-:Y:S01]  /*6650*/  R2UR UR9, R14 ;  /* 0x000000000e0972ca */ /* 0x000fe200000e0000 */
[----:B------:R-:W-:Y:S01]  /*6660*/  UIADD3.X UR17, URZ, UR31, URZ, UP0, !UPT ;  /* 0x0000001f3f117290 */ /* 0x000fe200087fe43f */
[----:B------:R-:W-:Y:S01]  /*6670*/  R2UR UR10, R22 ;  /* 0x00000000160a72ca */ /* 0x000fe200000e0000 */
[----:B------:R-:W-:Y:S01]  /*6680*/  UPRMT UR21, URZ, 0x5410, UR20 ;  /* 0x000054103f157896 */ /* 0x000fe20008000014 */
[----:B------:R-:W-:Y:S01]  /*6690*/  R2UR UR12, R13 ;  /* 0x000000000d0c72ca */ /* 0x000fe200000e0000 */
[----:B------:R-:W-:Y:S01]  /*66a0*/  VIADD R6, R6, 0x1 ;  /* 0x0000000106067836 */ /* 0x000fe20000000000 */
[----:B------:R-:W-:Y:S01]  /*66b0*/  R2UR UR26, R20 ;  /* 0x00000000141a72ca */ /* 0x000fe200000e0000 */
[----:B------:R-:W-:Y:S01]  /*66c0*/  ULEA UR8, UR11, UR28, 0xd ;  /* 0x0000001c0b087291 */ /* 0x000fe2000f8e683f */
[----:B------:R-:W-:Y:S01]  /*66d0*/  ISETP.GT.AND P1, PT, R4, 0x1, PT ;  /* 0x000000010400780c */ /* 0x000fe20003f24270 */
[----:B------:R-:W-:Y:S01]  /*66e0*/  ULEA UR11, UR11, UR13, 0xb ;  /* 0x0000000d0b0b7291 */ /* 0x000fe2000f8e583f */
[----:B------:R-:W-:Y:S01]  /*66f0*/  ISETP.NE.AND P0, PT, R6, 0x16, PT ;  /* 0x000000160600780c */ /* 0x000fe20003f05270 */
[----:B------:R-:W-:Y:S01]  /*6700*/  UIADD3 UR8, UR22, UR8, URZ ;  /* 0x0000000816087290 */ /* 0x000fe2000fffe03f */
[----:B------:R-:W-:Y:S01]  /*6710*/  VIADD R22, R22, 0x20 ;  /* 0x0000002016167836 */ /* 0x000fe20000000000 */
[----:B------:R-:W-:Y:S01]  /*6720*/  UIADD3 UR22, UR22, UR11, URZ ;  /* 0x0000000b16167290 */ /* 0x000fe2000fffe03f */
[----:B------:R-:W-:Y:S01]  /*6730*/  SEL R14, RZ, 0x1, P0 ;  /* 0x00000001ff0e7807 */ /* 0x000fe20000000000 */
[----:B------:R-:W-:Y:S01]  /*6740*/  UPRMT UR29, URZ, 0x5410, UR15 ;  /* 0x000054103f1d7896 */ /* 0x000fe2000800000f */
[----:B------:R-:W-:Y:S01]  /*6750*/  SEL R6, R6, RZ, P0 ;  /* 0x000000ff06067207 */ /* 0x000fe20000000000 */
[----:B------:R-:W-:Y:S01]  /*6760*/  UIADD3.X UR33, URZ, UR31, URZ, UP1, !UPT ;  /* 0x0000001f3f217290 */ /* 0x000fe20008ffe43f */
[----:B------:R-:W-:Y:S01]  /*6770*/  LOP3.LUT R5, R5, R14, RZ, 0x3c, !PT ;  /* 0x0000000e05057212 */ /* 0x000fe200078e3cff */
[----:B------:R-:W-:Y:S01]  /*6780*/  UMOV UR18, 0x0 ;  /* 0x0000000000127882 */ /* 0x000fe20000000000 */
[----:B------:R-:W-:Y:S01]  /*6790*/  UMOV UR19, 0x10000000 ;  /* 0x1000000000137882 */ /* 0x000fe20000000000 */
[----:B------:R-:W-:-:S02]  /*67a0*/  UMOV UR11, UR23 ;  /* 0x00000017000b7c82 */ /* 0x000fc40008000000 */
[----:B------:R0:W-:Y:S02]  /*67b0*/  UTMALDG.3D.MULTICAST [UR8], [UR16], UR21, desc[UR18] ;  /* 0x00001208100073b4 */ /* 0x0001e40008011815 */
[----:B0-----:R-:W-:Y:S01]  /*67c0*/  UMOV UR8, UR22 ;  /* 0x0000001600087c82 */ /* 0x001fe20008000000 */
[----:B------:R-:W-:Y:S02]  /*67d0*/  UMOV UR11, UR26 ;  /* 0x0000001a000b7c82 */ /* 0x000fe40008000000 */
[----:B------:R0:W-:Y:S02]  /*67e0*/  UTMALDG.3D.MULTICAST [UR8], [UR32], UR29, desc[UR18] ;  /* 0x00001208200073b4 */ /* 0x0001e4000801181d */
[----:B0-----:R-:W-:Y:S05]  /*67f0*/  @P1 BRA `(.L_x_179) ;  /* 0xfffffffc00441947 */ /* 0x001fea000383ffff */
.L_x_176:
[----:B------:R-:W-:Y:S05]  /*6800*/  BSYNC B1 ;  /* 0x0000000000017941 */ /* 0x000fea0003800000 */
.L_x_175:
[----:B------:R-:W-:Y:S01]  /*6810*/  LOP3.LUT P1, RZ, R10, 0xff, RZ, 0xc0, !PT ;  /* 0x000000ff0aff7812 */ /* 0x000fe2000782c0ff */
[C---:B------:R-:W-:Y:S01]  /*6820*/  IMAD.IADD R12, R3.reuse, 0x1, R12 ;  /* 0x00000001030c7824 */ /* 0x040fe200078e020c */
[----:B------:R-:W-:Y:S01]  /*6830*/  ULDC.64 UR8, c[0x0][0x650] ;  /* 0x0001940000087ab9 */ /* 0x000fe20000000a00 */
[C---:B------:R-:W-:Y:S01]  /*6840*/  ISETP.GE.U32.AND P2, PT, R3.reuse, 0x16, PT ;  /* 0x000000160300780c */ /* 0x040fe20003f46070 */
[----:B------:R-:W-:Y:S01]  /*6850*/  BSSY B1, `(.L_x_180) ;  /* 0x000006a000017945 */ /* 0x000fe20003800000 */
[----:B------:R-:W-:Y:S01]  /*6860*/  IMAD.MOV.U32 R11, RZ, RZ, -0x1 ;  /* 0xffffffffff0b7424 */ /* 0x000fe200078e00ff */
[----:B------:R-:W-:Y:S01]  /*6870*/  ISETP.GT.U32.AND P0, PT, R12, 0x15, PT ;  /* 0x000000150c00780c */ /* 0x000fe20003f04070 */
[----:B------:R-:W-:Y:S01]  /*6880*/  IMAD.MOV.U32 R20, RZ, RZ, -0x1 ;  /* 0xffffffffff147424 */ /* 0x000fe200078e00ff */
[----:B------:R-:W-:Y:S01]  /*6890*/  PRMT R10, RZ, 0x7610, R10 ;  /* 0x00007610ff0a7816 */ /* 0x000fe2000000000a */
[----:B------:R-:W-:Y:S01]  /*68a0*/  IMAD.MOV.U32 R13, RZ, RZ, -0x1 ;  /* 0xffffffffff0d7424 */ /* 0x000fe200078e00ff */
[----:B------:R-:W-:-:S03]  /*68b0*/  ISETP.LT.U32.AND P0, PT, R3, 0x16, P0 ;  /* 0x000000160300780c */ /* 0x000fc60000701070 */
[----:B------:R-:W0:Y:S01]  /*68c0*/  @P1 S2R R5, SR_CgaCtaId ;  /* 0x0000000000051919 */ /* 0x000e220000008800 */
[----:B------:R-:W-:-:S04]  /*68d0*/  @P1 MOV R4, 0x400 ;  /* 0x0000040000041802 */ /* 0x000fc80000000f00 */
[----:B0-----:R-:W-:Y:S01]  /*68e0*/  @P1 LEA R6, R5, R4, 0x18 ;  /* 0x0000000405061211 */ /* 0x001fe200078ec0ff */
[----:B------:R-:W-:-:S03]  /*68f0*/  IMAD.WIDE.U32 R4, R12, -0x45d1745d, RZ ;  /* 0xba2e8ba30c047825 */ /* 0x000fc600078e00ff */
[----:B------:R0:W-:Y:S01]  /*6900*/  @P1 SYNCS.ARRIVE.TRANS64.A1T0 RZ, [R6+URZ+0x178], RZ ;  /* 0x000178ff06ff19a7 */ /* 0x0001e2000810003f */
[----:B------:R-:W-:Y:S02]  /*6910*/  IADD3 R16, P1, R16, UR24, RZ ;  /* 0x0000001810107c10 */ /* 0x000fe4000ff3e0ff */
[----:B------:R-:W-:Y:S02]  /*6920*/  SHF.R.U32.HI R7, RZ, 0x4, R5 ;  /* 0x00000004ff077819 */ /* 0x000fe40000011605 */
[----:B------:R-:W-:Y:S02]  /*6930*/  SEL R5, RZ, 0x1, !P0 ;  /* 0x00000001ff057807 */ /* 0x000fe40004000000 */
[----:B------:R-:W-:Y:S01]  /*6940*/  IADD3.X R17, R17, UR14, RZ, P1, !PT ;  /* 0x0000000e11117c10 */ /* 0x000fe20008ffe4ff */
[----:B------:R-:W-:Y:S01]  /*6950*/  IMAD R12, R7, -0x16, R12 ;  /* 0xffffffea070c7824 */ /* 0x000fe200078e020c */
[----:B------:R-:W-:Y:S02]  /*6960*/  ISETP.GE.U32.AND P0, PT, R16, UR8, PT ;  /* 0x0000000810007c0c */ /* 0x000fe4000bf06070 */
[----:B------:R-:W-:-:S02]  /*6970*/  LOP3.LUT R0, R0, R5, RZ, 0x3c, !PT ;  /* 0x0000000500007212 */ /* 0x000fc400078e3cff */
[----:B------:R-:W-:Y:S02]  /*6980*/  ISETP.GE.U32.AND.EX P0, PT, R17, UR9, PT, P0 ;  /* 0x0000000911007c0c */ /* 0x000fe4000bf06100 */
[----:B------:R-:W-:Y:S02]  /*6990*/  @P2 LOP3.LUT R0, R0, 0x1, R7, 0x78, !PT ;  /* 0x0000000100002812 */ /* 0x000fe400078e7807 */
[----:B------:R-:W-:-:S09]  /*69a0*/  PRMT R4, RZ, 0x7610, R4 ;  /* 0x00007610ff047816 */ /* 0x000fd20000000004 */
[----:B0-----:R-:W-:Y:S05]  /*69b0*/  @P0 BRA `(.L_x_181) ;  /* 0x00000004004c0947 */ /* 0x001fea0003800000 */
[----:B------:R-:W0:Y:S01]  /*69c0*/  S2R R14, SR_CTAID.X ;  /* 0x00000000000e7919 */ /* 0x000e220000002500 */
[----:B------:R-:W-:Y:S01]  /*69d0*/  ULDC.64 UR8, c[0x0][0x628] ;  /* 0x00018a0000087ab9 */ /* 0x000fe20000000a00 */
[----:B------:R-:W1:Y:S01]  /*69e0*/  LDC R15, c[0x0][0x144] ;  /* 0x00005100ff0f7b82 */ /* 0x000e620000000800 */
[----:B------:R-:W-:Y:S01]  /*69f0*/  ISETP.NE.U32.AND P0, PT, RZ, UR8, PT ;  /* 0x00000008ff007c0c */ /* 0x000fe2000bf05070 */
[----:B------:R-:W2:Y:S01]  /*6a00*/  S2R R11, SR_CTAID.Y ;  /* 0x00000000000b7919 */ /* 0x000ea20000002600 */
[----:B------:R-:W-:Y:S01]  /*6a10*/  ULDC UR10, c[0x0][0x150] ;  /* 0x00005400000a7ab9 */ /* 0x000fe20000000800 */
[----:B------:R-:W-:Y:S01]  /*6a20*/  ULDC UR11, c[0x0][0x630] ;  /* 0x00018c00000b7ab9 */ /* 0x000fe20000000800 */
[----:B------:R-:W-:Y:S01]  /*6a30*/  ISETP.NE.AND.EX P0, PT, RZ, UR9, PT, P0 ;  /* 0x00000009ff007c0c */ /* 0x000fe2000bf05300 */
[----:B------:R-:W-:Y:S01]  /*6a40*/  IMAD.MOV.U32 R4, RZ, RZ, R16 ;  /* 0x000000ffff047224 */ /* 0x000fe200078e0010 */
[----:B0-----:R-:W-:-:S05]  /*6a50*/  I2FP.F32.U32 R5, R14 ;  /* 0x0000000e00057245 */ /* 0x001fca0000201000 */
[----:B------:R-:W-:Y:S01]  /*6a60*/  FMUL R20, R5, UR10 ;  /* 0x0000000a05147c20 */ /* 0x000fe20008400000 */
[----:B------:R-:W-:-:S05]  /*6a70*/  IMAD.MOV.U32 R5, RZ, RZ, R17 ;  /* 0x000000ffff057224 */ /* 0x000fca00078e0011 */
[----:B--2---:R-:W-:Y:S05]  /*6a80*/  @!P0 BRA `(.L_x_182) ;  /* 0x0000000000288947 */ /* 0x004fea0003800000 */
[----:B------:R-:W-:Y:S02]  /*6a90*/  ULDC UR10, c[0x0][0x634] ;  /* 0x00018d00000a7ab9 */ /* 0x000fe40000000800 */
[----:B------:R-:W-:-:S05]  /*6aa0*/  IADD3 R5, P0, R16, UR10, RZ ;  /* 0x0000000a10057c10 */ /* 0x000fca000ff1e0ff */
[----:B------:R-:W-:-:S04]  /*6ab0*/  IMAD.X R13, RZ, RZ, R17, P0 ;  /* 0x000000ffff0d7224 */ /* 0x000fc800000e0611 */
[----:B------:R-:W-:-:S04]  /*6ac0*/  IMAD.WIDE.U32 R6, R13, UR8, RZ ;  /* 0x000000080d067c25 */ /* 0x000fc8000f8e00ff */
[----:B------:R-:W-:-:S04]  /*6ad0*/  IMAD.WIDE.U32 R6, P0, R5, UR9, R6 ;  /* 0x0000000905067c25 */ /* 0x000fc8000f800006 */
[----:B------:R-:W-:-:S04]  /*6ae0*/  IMAD.WIDE.U32 R4, R5, UR8, RZ ;  /* 0x0000000805047c25 */ /* 0x000fc8000f8e00ff */
[----:B------:R-:W-:Y:S01]  /*6af0*/  IMAD.MOV.U32 R4, RZ, RZ, R7 ;  /* 0x000000ffff047224 */ /* 0x000fe200078e0007 */
[----:B------:R-:W-:Y:S01]  /*6b00*/  IADD3 RZ, P1, R5, R6, RZ ;  /* 0x0000000605ff7210 */ /* 0x000fe20007f3e0ff */
[----:B------:R-:W-:-:S04]  /*6b10*/  IMAD.X R5, RZ, RZ, RZ, P0 ;  /* 0x000000ffff057224 */ /* 0x000fc800000e06ff */
[----:B------:R-:W-:-:S08]  /*6b20*/  IMAD.WIDE.U32.X R4, R13, UR9, R4, P1 ;  /* 0x000000090d047c25 */ /* 0x000fd000088e0404 */
.L_x_182:
[--C-:B------:R-:W-:Y:S01]  /*6b30*/  SHF.R.U64 R13, R4, UR11, R5.reuse ;  /* 0x0000000b040d7c19 */ /* 0x100fe20008001205 */
[----:B------:R-:W0:Y:S01]  /*6b40*/  F2I.U32.TRUNC.NTZ R20, R20 ;  /* 0x0000001400147305 */ /* 0x000e22000020f000 */
[----:B------:R-:W-:Y:S01]  /*6b50*/  SHF.R.U32.HI R4, RZ, UR11, R5 ;  /* 0x0000000bff047c19 */ /* 0x000fe20008011605 */
[----:B------:R-:W-:Y:S01]  /*6b60*/  ULDC.64 UR8, c[0x0][0x620] ;  /* 0x0001880000087ab9 */ /* 0x000fe20000000a00 */
[----:B------:R-:W-:Y:S01]  /*6b70*/  IADD3 R7, P0, RZ, -R13, RZ ;  /* 0x8000000dff077210 */ /* 0x000fe20007f1e0ff */
[----:B------:R-:W-:Y:S01]  /*6b80*/  ULDC.64 UR10, c[0x0][0x640] ;  /* 0x00019000000a7ab9 */ /* 0x000fe20000000a00 */
[----:B------:R-:W2:Y:S03]  /*6b90*/  LDC R22, c[0x0][0x148] ;  /* 0x00005200ff167b82 */ /* 0x000ea60000000800 */
[----:B------:R-:W-:Y:S01]  /*6ba0*/  IMAD.X R4, RZ, RZ, ~R4, P0 ;  /* 0x000000ffff047224 */ /* 0x000fe200000e0e04 */
[----:B------:R-:W-:-:S03]  /*6bb0*/  ISETP.NE.U32.AND P0, PT, RZ, UR10, PT ;  /* 0x0000000aff007c0c */ /* 0x000fc6000bf05070 */
[----:B------:R-:W-:Y:S01]  /*6bc0*/  IMAD R6, R4, UR8, RZ ;  /* 0x0000000804067c24 */ /* 0x000fe2000f8e02ff */
[----:B------:R-:W-:Y:S01]  /*6bd0*/  ISETP.NE.AND.EX P0, PT, RZ, UR11, PT, P0 ;  /* 0x0000000bff007c0c */ /* 0x000fe2000bf05300 */
[----:B------:R-:W-:Y:S01]  /*6be0*/  IMAD.WIDE.U32 R4, R7, UR8, R16 ;  /* 0x0000000807047c25 */ /* 0x000fe2000f8e0010 */
[----:B------:R-:W-:-:S03]  /*6bf0*/  ULDC UR8, c[0x0][0x618] ;  /* 0x0001860000087ab9 */ /* 0x000fc60000000800 */
[----:B------:R-:W-:Y:S01]  /*6c00*/  IMAD R7, R7, UR9, R6 ;  /* 0x0000000907077c24 */ /* 0x000fe2000f8e0206 */
[----:B------:R-:W-:Y:S01]  /*6c10*/  ULDC UR9, c[0x0][0x154] ;  /* 0x0000550000097ab9 */ /* 0x000fe20000000800 */
[----:B0-----:R-:W-:Y:S02]  /*6c20*/  IMAD.MOV R6, RZ, RZ, -R20 ;  /* 0x000000ffff067224 */ /* 0x001fe400078e0a14 */
[----:B------:R-:W-:Y:S02]  /*6c30*/  IMAD.IADD R5, R5, 0x1, R7 ;  /* 0x0000000105057824 */ /* 0x000fe400078e0207 */
[----:B-1----:R-:W-:Y:S01]  /*6c40*/  IMAD R14, R15, R6, R14 ;  /* 0x000000060f0e7224 */ /* 0x002fe200078e020e */
[----:B------:R-:W-:Y:S02]  /*6c50*/  I2FP.F32.U32 R6, R11 ;  /* 0x0000000b00067245 */ /* 0x000fe40000201000 */
[--C-:B------:R-:W-:Y:S02]  /*6c60*/  SHF.R.U64 R15, R4, UR8, R5.reuse ;  /* 0x00000008040f7c19 */ /* 0x100fe40008001205 */
[----:B------:R-:W-:Y:S01]  /*6c70*/  SHF.R.U32.HI R4, RZ, UR8, R5 ;  /* 0x00000008ff047c19 */ /* 0x000fe20008011605 */
[----:B------:R-:W-:Y:S01]  /*6c80*/  FMUL R6, R6, UR9 ;  /* 0x0000000906067c20 */ /* 0x000fe20008400000 */
[----:B------:R-:W-:-:S02]  /*6c90*/  ULDC UR8, c[0x0][0x608] ;  /* 0x0001820000087ab9 */ /* 0x000fc40000000800 */
[--C-:B------:R-:W-:Y:S01]  /*6ca0*/  SHF.R.U64 R21, R15, UR8, R4.reuse ;  /* 0x000000080f157c19 */ /* 0x100fe20008001204 */
[----:B------:R0:W1:Y:S01]  /*6cb0*/  F2I.U32.TRUNC.NTZ R24, R6 ;  /* 0x0000000600187305 */ /* 0x000062000020f000 */
[----:B------:R-:W-:Y:S01]  /*6cc0*/  SHF.R.U32.HI R4, RZ, UR8, R4 ;  /* 0x00000008ff047c19 */ /* 0x000fe20008011604 */
[----:B------:R-:W-:-:S03]  /*6cd0*/  ULDC UR8, c[0x0][0x658] ;  /* 0x0001960000087ab9 */ /* 0x000fc60000000800 */
[--C-:B------:R-:W-:Y:S02]  /*6ce0*/  SHF.R.U64 R20, R21, UR8, R4.reuse ;  /* 0x0000000815147c19 */ /* 0x100fe40008001204 */
[----:B------:R-:W-:-:S03]  /*6cf0*/  SHF.R.U32.HI R23, RZ, UR8, R4 ;  /* 0x00000008ff177c19 */ /* 0x000fc60008011604 */
[----:B------:R-:W-:Y:S02]  /*6d00*/  IMAD.MOV.U32 R4, RZ, RZ, R20 ;  /* 0x000000ffff047224 */ /* 0x000fe400078e0014 */
[----:B------:R-:W-:Y:S01]  /*6d10*/  IMAD.MOV.U32 R5, RZ, RZ, R23 ;  /* 0x000000ffff057224 */ /* 0x000fe200078e0017 */
[----:B0-----:R-:W-:Y:S06]  /*6d20*/  @!P0 BRA `(.L_x_183) ;  /* 0x0000000000288947 */ /* 0x001fec0003800000 */
        /* <DEDUP_REMOVED lines=10> */
.L_x_183:
[----:B------:R-:W-:Y:S01]  /*6dd0*/  ISETP.NE.AND P0, PT, R2, 0x1, PT ;  /* 0x000000010200780c */ /* 0x000fe20003f05270 */
[----:B------:R-:W-:Y:S01]  /*6de0*/  ULDC UR8, c[0x0][0x648] ;  /* 0x0001920000087ab9 */ /* 0x000fe20000000800 */
[----:B-1----:R-:W-:Y:S01]  /*6df0*/  IMAD.MOV R24, RZ, RZ, -R24 ;  /* 0x000000ffff187224 */ /* 0x002fe200078e0a18 */
[----:B------:R-:W-:Y:S01]  /*6e00*/  SHF.R.U64 R4, R4, UR8, R5 ;  /* 0x0000000804047c19 */ /* 0x000fe20008001205 */
[----:B------:R-:W-:Y:S01]  /*6e10*/  ULDC UR8, c[0x0][0x638] ;  /* 0x00018e0000087ab9 */ /* 0x000fe20000000800 */
[----:B------:R-:W-:Y:S01]  /*6e20*/  LOP3.LUT R21, R21, UR7, RZ, 0xc0, !PT ;  /* 0x0000000715157c12 */ /* 0x000fe2000f8ec0ff */
[----:B------:R-:W-:Y:S02]  /*6e30*/  ULDC UR9, c[0x0][0x610] ;  /* 0x0001840000097ab9 */ /* 0x000fe40000000800 */
[----:B------:R-:W-:Y:S02]  /*6e40*/  IMAD.MOV R5, RZ, RZ, -R4 ;  /* 0x000000ffff057224 */ /* 0x000fe400078e0a04 */
[----:B------:R-:W-:-:S02]  /*6e50*/  IMAD R21, R4, UR5, R21 ;  /* 0x0000000504157c24 */ /* 0x000fc4000f8e0215 */
[----:B------:R-:W-:Y:S01]  /*6e60*/  IMAD R20, R5, UR8, R20 ;  /* 0x0000000805147c24 */ /* 0x000fe2000f8e0214 */
[----:B------:R-:W-:Y:S01]  /*6e70*/  ULDC UR8, c[0x0][0x600] ;  /* 0x0001800000087ab9 */ /* 0x000fe20000000800 */
[----:B--2---:R-:W-:Y:S01]  /*6e80*/  @P0 IMAD R14, R22, R24, R11 ;  /* 0x00000018160e0224 */ /* 0x004fe200078e020b */
[----:B------:R-:W-:Y:S01]  /*6e90*/  LOP3.LUT R11, R15, UR4, RZ, 0xc0, !PT ;  /* 0x000000040f0b7c12 */ /* 0x000fe2000f8ec0ff */
[----:B------:R-:W-:Y:S02]  /*6ea0*/  IMAD.MOV.U32 R4, RZ, RZ, 0x1 ;  /* 0x00000001ff047424 */ /* 0x000fe400078e00ff */
[----:B------:R-:W-:Y:S02]  /*6eb0*/  IMAD R14, R21, UR9, R14 ;  /* 0x00000009150e7c24 */ /* 0x000fe4000f8e020e */
[----:B------:R-:W-:-:S05]  /*6ec0*/  IMAD R11, R20, UR8, R11 ;  /* 0x00000008140b7c24 */ /* 0x000fca000f8e020b */
[----:B------:R-:W-:Y:S02]  /*6ed0*/  SEL R20, R11, R14, !P0 ;  /* 0x0000000e0b147207 */ /* 0x000fe40004000000 */
[----:B------:R-:W-:-:S07]  /*6ee0*/  SEL R11, R14, R11, !P0 ;  /* 0x0000000b0e0b7207 */ /* 0x000fce0004000000 */
.L_x_181:
[----:B------:R-:W-:Y:S05]  /*6ef0*/  BSYNC B1 ;  /* 0x0000000000017941 */ /* 0x000fea0003800000 */
.L_x_180:
[----:B------:R-:W-:-:S13]  /*6f00*/  LOP3.LUT P0, RZ, R4, 0xff, RZ, 0xc0, !PT ;  /* 0x000000ff04ff7812 */ /* 0x000fda000780c0ff */
[----:B------:R-:W-:Y:S05]  /*6f10*/  @P0 BRA `(.L_x_184) ;  /* 0xfffffff400440947 */ /* 0x000fea000383ffff */
[----:B------:R-:W-:Y:S05]  /*6f20*/  BSYNC B0 ;  /* 0x0000000000007941 */ /* 0x000fea0003800000 */
.L_x_173:
[----:B------:R-:W-:-:S03]  /*6f30*/  UMOV UR8, 0xffffffff ;  /* 0xffffffff00087882 */ /* 0x000fc60000000000 */
[----:B------:R-:W-:Y:S05]  /*6f40*/  BRA.DIV UR8, `(.L_x_185) ;  /* 0x0000000e089c7947 */ /* 0x000fea000b800000 */
[----:B------:R-:W-:-:S13]  /*6f50*/  ELECT P6, URZ, PT ;  /* 0x00000000003f782f */ /* 0x000fda00038c0000 */
.L_x_217:
[----:B------:R-:W-:Y:S04]  /*6f60*/  BSSY B0, `(.L_x_186) ;  /* 0x00000cd000007945 */ /* 0x000fe80003800000 */
[----:B------:R-:W-:Y:S05]  /*6f70*/  @!P6 BRA `(.L_x_187) ;  /* 0x0000000c002ce947 */ /* 0x000fea0003800000 */
[----:B------:R-:W-:-:S04]  /*6f80*/  LOP3.LUT R19, R19, 0x2, RZ, 0xfc, !PT ;  /* 0x0000000213137812 */ /* 0x000fc800078efcff */
[----:B------:R-:W-:-:S13]  /*6f90*/  ISETP.NE.AND P0, PT, R19, 0x3, PT ;  /* 0x000000031300780c */ /* 0x000fda0003f05270 */
[----:B------:R-:W-:Y:S05]  /*6fa0*/  @!P0 BRA `(.L_x_188) ;  /* 0x0000000000048947 */ /* 0x000fea0003800000 */
[----:B------:R-:W-:Y:S01]  /*6fb0*/  BPT.TRAP 0x1 ;  /* 0x000000040000795c */ /* 0x000fe20000300000 */
.L_x_188:
[----:B------:R-:W0:Y:S01]  /*6fc0*/  S2R R3, SR_CgaCtaId ;  /* 0x0000000000037919 */ /* 0x000e220000008800 */
[----:B------:R-:W-:-:S04]  /*6fd0*/  MOV R2, 0x400 ;  /* 0x0000040000027802 */ /* 0x000fc80000000f00 */
[----:B0-----:R-:W-:Y:S02]  /*6fe0*/  LEA R3, R3, R2, 0x18 ;  /* 0x0000000203037211 */ /* 0x001fe400078ec0ff */
[----:B------:R-:W-:-:S03]  /*6ff0*/  SHF.L.U32 R2, R0, 0x1f, RZ ;  /* 0x0000001f00027819 */ /* 0x000fc600000006ff */
[----:B------:R-:W-:-:S04]  /*7000*/  VIADD R3, R3, 0xb0 ;  /* 0x000000b003037836 */ /* 0x000fc80000000000 */
[C---:B------:R-:W-:Y:S02]  /*7010*/  IMAD R7, R12.reuse, 0x8, R3 ;  /* 0x000000080c077824 */ /* 0x040fe400078e0203 */
[----:B------:R-:W-:Y:S02]  /*7020*/  VIADD R12, R12, 0x1 ;  /* 0x000000010c0c7836 */ /* 0x000fe40000000000 */
[----:B------:R-:W0:Y:S03]  /*7030*/  SYNCS.PHASECHK.TRANS64.TRYWAIT P0, [R7+URZ], R2 ;  /* 0x00000002070075a7 */ /* 0x000e26000800017f */
[----:B------:R-:W-:-:S04]  /*7040*/  ISETP.NE.AND P1, PT, R12, 0x16, PT ;  /* 0x000000160c00780c */ /* 0x000fc80003f25270 */
[----:B------:R-:W-:Y:S02]  /*7050*/  SEL R5, RZ, 0x1, P1 ;  /* 0x00000001ff057807 */ /* 0x000fe40000800000 */
[----:B------:R-:W-:Y:S02]  /*7060*/  SEL R12, R12, RZ, P1 ;  /* 0x000000ff0c0c7207 */ /* 0x000fe40000800000 */
[----:B------:R-:W-:-:S03]  /*7070*/  LOP3.LUT R5, R0, R5, RZ, 0x3c, !PT ;  /* 0x0000000500057212 */ /* 0x000fc600078e3cff */
[----:B------:R-:W-:Y:S01]  /*7080*/  IMAD R9, R12, 0x8, R3 ;  /* 0x000000080c097824 */ /* 0x000fe200078e0203 */
[----:B------:R-:W-:Y:S01]  /*7090*/  SHF.L.U32 R4, R5, 0x1f, RZ ;  /* 0x0000001f05047819 */ /* 0x000fe200000006ff */
[----:B0-----:R-:W-:Y:S06]  /*70a0*/  @!P0 BRA `(.L_x_189) ;  /* 0x0000000c00648947 */ /* 0x001fec0003800000 */
.L_x_218:
[----:B------:R-:W1:Y:S01]  /*70b0*/  SYNCS.PHASECHK.TRANS64.TRYWAIT P0, [R9+URZ], R4 ;  /* 0x00000004090075a7 */ /* 0x000e62000800017f */
[----:B------:R-:W-:-:S05]  /*70c0*/  VIADD R0, R12, 0x1 ;  /* 0x000000010c007836 */ /* 0x000fca0000000000 */
[----:B------:R-:W-:-:S04]  /*70d0*/  ISETP.NE.AND P1, PT, R0, 0x16, PT ;  /* 0x000000160000780c */ /* 0x000fc80003f25270 */
[----:B0-----:R-:W-:Y:S02]  /*70e0*/  SEL R2, RZ, 0x1, P1 ;  /* 0x00000001ff027807 */ /* 0x001fe40000800000 */
[----:B------:R-:W-:Y:S02]  /*70f0*/  SEL R0, R0, RZ, P1 ;  /* 0x000000ff00007207 */ /* 0x000fe40000800000 */
[----:B------:R-:W-:-:S03]  /*7100*/  LOP3.LUT R7, R5, R2, RZ, 0x3c, !PT ;  /* 0x0000000205077212 */ /* 0x000fc600078e3cff */
[----:B------:R-:W-:Y:S01]  /*7110*/  IMAD R6, R0, 0x8, R3 ;  /* 0x0000000800067824 */ /* 0x000fe200078e0203 */
[----:B------:R-:W-:Y:S01]  /*7120*/  SHF.L.U32 R5, R7, 0x1f, RZ ;  /* 0x0000001f07057819 */ /* 0x000fe200000006ff */
[----:B-1----:R-:W-:Y:S06]  /*7130*/  @!P0 BRA `(.L_x_190) ;  /* 0x0000000c00548947 */ /* 0x002fec0003800000 */
.L_x_219:
[----:B------:R-:W1:Y:S01]  /*7140*/  SYNCS.PHASECHK.TRANS64.TRYWAIT P0, [R6+URZ], R5 ;  /* 0x00000005060075a7 */ /* 0x000e62000800017f */
[----:B------:R-:W-:-:S05]  /*7150*/  VIADD R0, R0, 0x1 ;  /* 0x0000000100007836 */ /* 0x000fca0000000000 */
[----:B------:R-:W-:-:S04]  /*7160*/  ISETP.NE.AND P1, PT, R0, 0x16, PT ;  /* 0x000000160000780c */ /* 0x000fc80003f25270 */
[----:B------:R-:W-:Y:S02]  /*7170*/  SEL R2, RZ, 0x1, P1 ;  /* 0x00000001ff027807 */ /* 0x000fe40000800000 */
[----:B------:R-:W-:Y:S02]  /*7180*/  SEL R0, R0, RZ, P1 ;  /* 0x000000ff00007207 */ /* 0x000fe40000800000 */
[----:B------:R-:W-:-:S03]  /*7190*/  LOP3.LUT R7, R7, R2, RZ, 0x3c, !PT ;  /* 0x0000000207077212 */ /* 0x000fc600078e3cff */
[----:B0-----:R-:W-:Y:S01]  /*71a0*/  IMAD R9, R0, 0x8, R3 ;  /* 0x0000000800097824 */ /* 0x001fe200078e0203 */
[----:B------:R-:W-:Y:S01]  /*71b0*/  SHF.L.U32 R4, R7, 0x1f, RZ ;  /* 0x0000001f07047819 */ /* 0x000fe200000006ff */
[----:B-1----:R-:W-:Y:S06]  /*71c0*/  @!P0 BRA `(.L_x_191) ;  /* 0x0000000c00448947 */ /* 0x002fec0003800000 */
.L_x_220:
        /* <DEDUP_REMOVED lines=9> */
.L_x_221:
        /* <DEDUP_REMOVED lines=9> */
.L_x_222:
        /* <DEDUP_REMOVED lines=9> */
.L_x_223:
        /* <DEDUP_REMOVED lines=9> */
.L_x_224:
        /* <DEDUP_REMOVED lines=9> */
.L_x_225:
        /* <DEDUP_REMOVED lines=9> */
.L_x_226:
        /* <DEDUP_REMOVED lines=9> */
.L_x_227:
        /* <DEDUP_REMOVED lines=9> */
.L_x_228:
        /* <DEDUP_REMOVED lines=9> */
.L_x_229:
        /* <DEDUP_REMOVED lines=9> */
.L_x_230:
        /* <DEDUP_REMOVED lines=9> */
.L_x_231:
        /* <DEDUP_REMOVED lines=9> */
.L_x_232:
        /* <DEDUP_REMOVED lines=9> */
.L_x_233:
        /* <DEDUP_REMOVED lines=9> */
.L_x_234:
        /* <DEDUP_REMOVED lines=9> */
.L_x_235:
        /* <DEDUP_REMOVED lines=9> */
.L_x_236:
        /* <DEDUP_REMOVED lines=9> */
.L_x_237:
[----:B------:R-:W1:Y:S01]  /*7b60*/  SYNCS.PHASECHK.TRANS64.TRYWAIT P0, [R6+URZ], R5 ;  /* 0x00000005060075a7 */ /* 0x000e62000800017f */
[----:B------:R-:W-:-:S05]  /*7b70*/  VIADD R0, R0, 0x1 ;  /* 0x0000000100007836 */ /* 0x000fca0000000000 */
[----:B------:R-:W-:-:S04]  /*7b80*/  ISETP.NE.AND P1, PT, R0, 0x16, PT ;  /* 0x000000160000780c */ /* 0x000fc80003f25270 */
[----:B------:R-:W-:Y:S02]  /*7b90*/  SEL R2, RZ, 0x1, P1 ;  /* 0x00000001ff027807 */ /* 0x000fe40000800000 */
[----:B------:R-:W-:Y:S02]  /*7ba0*/  SEL R0, R0, RZ, P1 ;  /* 0x000000ff00007207 */ /* 0x000fe40000800000 */
[----:B------:R-:W-:Y:S01]  /*7bb0*/  LOP3.LUT R2, R7, R2, RZ, 0x3c, !PT ;  /* 0x0000000207027212 */ /* 0x000fe200078e3cff */
[----:B-1----:R-:W-:Y:S06]  /*7bc0*/  @!P0 BRA `(.L_x_209) ;  /* 0x00000008002c8947 */ /* 0x002fec0003800000 */
.L_x_238:
[----:B------:R-:W-:Y:S01]  /*7bd0*/  IMAD R3, R0, 0x8, R3 ;  /* 0x0000000800037824 */ /* 0x000fe200078e0203 */
[----:B------:R-:W-:-:S07]  /*7be0*/  SHF.L.U32 R0, R2, 0x1f, RZ ;  /* 0x0000001f02007819 */ /* 0x000fce00000006ff */
.L_x_210:
[----:B--2---:R2:W3:Y:S02]  /*7bf0*/  SYNCS.PHASECHK.TRANS64.TRYWAIT P0, [R3+URZ], R0 ;  /* 0x00000000030075a7 */ /* 0x0044e4000800017f */
[----:B---3--:R-:W-:Y:S05]  /*7c00*/  @!P0 NANOSLEEP.SYNCS 0x989680 ;  /* 0x009896800000895d */ /* 0x008fea0003900000 */
[----:B------:R-:W3:Y:S02]  /*7c10*/  @!P0 SYNCS.PHASECHK.TRANS64 P0, [R3+URZ], R0 ;  /* 0x00000000030085a7 */ /* 0x000ee4000800007f */
[----:B---3--:R-:W-:Y:S05]  /*7c20*/  @!P0 BRA `(.L_x_210) ;  /* 0xfffffffc00f08947 */ /* 0x008fea000383ffff */
.L_x_187:
[----:B------:R-:W-:Y:S05]  /*7c30*/  BSYNC B0 ;  /* 0x0000000000007941 */ /* 0x000fea0003800000 */
.L_x_186:
[----:B------:R-:W-:Y:S05]  /*7c40*/  EXIT ;  /* 0x000000000000794d */ /* 0x000fea0003800000 */
.L_x_22:
[----:B----4-:R4:W0:Y:S02]  /*7c50*/  SYNCS.PHASECHK.TRANS64.TRYWAIT P1, [R3+URZ], R0 ;  /* 0x00000000030075a7 */ /* 0x010824000802017f */
[----:B0-----:R-:W-:Y:S05]  /*7c60*/  @!P1 NANOSLEEP.SYNCS 0x989680 ;  /* 0x009896800000995d */ /* 0x001fea0003900000 */
[----:B------:R-:W0:Y:S02]  /*7c70*/  @!P1 SYNCS.PHASECHK.TRANS64 P1, [R3+URZ], R0 ;  /* 0x00000000030095a7 */ /* 0x000e24000802007f */
[----:B0-----:R-:W-:Y:S05]  /*7c80*/  @!P1 BRA `(.L_x_22) ;  /* 0xfffffffc00f09947 */ /* 0x001fea000383ffff */
[----:B------:R-:W-:Y:S05]  /*7c90*/  BRA `(.L_x_21) ;  /* 0xffffff9800c47947 */ /* 0x000fea000383ffff */
.L_x_27:
[----:B-1----:R1:W3:Y:S02]  /*7ca0*/  SYNCS.PHASECHK.TRANS64.TRYWAIT P1, [R5+URZ], R4 ;  /* 0x00000004050075a7 */ /* 0x0022e4000802017f */
[----:B---3--:R-:W-:Y:S05]  /*7cb0*/  @!P1 NANOSLEEP.SYNCS 0x989680 ;  /* 0x009896800000995d */ /* 0x008fea0003900000 */
[----:B------:R-:W3:Y:S02]  /*7cc0*/  @!P1 SYNCS.PHASECHK.TRANS64 P1, [R5+URZ], R4 ;  /* 0x00000004050095a7 */ /* 0x000ee4000802007f */
[----:B---3--:R-:W-:Y:S05]  /*7cd0*/  @!P1 BRA `(.L_x_27) ;  /* 0xfffffffc00f09947 */ /* 0x008fea000383ffff */
[----:B------:R-:W-:Y:S05]  /*7ce0*/  BRA `(.L_x_26) ;  /* 0xffffff9c006c7947 */ /* 0x000fea000383ffff */
.L_x_174:
[----:B------:R-:W-:Y:S01]  /*7cf0*/  BSSY B1, `(.L_x_211) ;  /* 0x0000006000017945 */ /* 0x000fe20003800000 */
[----:B------:R-:W-:-:S07]  /*7d00*/  IMAD.MOV.U32 R15, RZ, RZ, -0x1 ;  /* 0xffffffffff0f7424 */ /* 0x000fce00078e00ff */
[----:B------:R-:W-:Y:S05]  /*7d10*/  WARPSYNC.COLLECTIVE R15, `(.L_x_212) ;  /* 0x000000000f0c7348 */ /* 0x000fea0003c00000 */
[----:B------:R-:W-:Y:S02]  /*7d20*/  ELECT P6, UR62, PT ;  /* 0x00000000003e782f */ /* 0x000fe400038c0000 */
[----:B------:R-:W-:Y:S01]  /*7d30*/  MOV R14, UR62 ;  /* 0x0000003e000e7c02 */ /* 0x000fe20008000f00 */
[----:B------:R-:W-:Y:S10]  /*7d40*/  ENDCOLLECTIVE ;  /* 0x000000000000791b */ /* 0x000ff40003800000 */
.L_x_212:
[----:B------:R-:W-:Y:S05]  /*7d50*/  BSYNC B1 ;  /* 0x0000000000017941 */ /* 0x000fea0003800000 */
.L_x_211:
[----:B------:R-:W-:Y:S05]  /*7d60*/  BRA `(.L_x_213) ;  /* 0xffffffe400bc7947 */ /* 0x000fea000383ffff */
.L_x_177:
[----:B0-----:R0:W1:Y:S02]  /*7d70*/  SYNCS.PHASECHK.TRANS64.TRYWAIT P0, [R14+URZ+0xb0], R7 ;  /* 0x0000b0070e0075a7 */ /* 0x001064000800017f */
[----:B-1----:R-:W-:Y:S05]  /*7d80*/  @!P0 NANOSLEEP.SYNCS 0x989680 ;  /* 0x009896800000895d */ /* 0x002fea0003900000 */
[----:B------:R-:W1:Y:S02]  /*7d90*/  @!P0 SYNCS.PHASECHK.TRANS64 P0, [R14+URZ+0xb0], R7 ;  /* 0x0000b0070e0085a7 */ /* 0x000e64000800007f */
[----:B-1----:R-:W-:Y:S05]  /*7da0*/  @!P0 BRA `(.L_x_177) ;  /* 0xfffffffc00f08947 */ /* 0x002fea000383ffff */
[----:B------:R-:W-:Y:S05]  /*7db0*/  BRA `(.L_x_214) ;  /* 0xffffffe400f87947 */ /* 0x000fea000383ffff */
.L_x_185:
[----:B------:R-:W-:Y:S01]  /*7dc0*/  BSSY B0, `(.L_x_215) ;  /* 0x0000006000007945 */ /* 0x000fe20003800000 */
[----:B------:R-:W-:-:S07]  /*7dd0*/  IMAD.MOV.U32 R15, RZ, RZ, -0x1 ;  /* 0xffffffffff0f7424 */ /* 0x000fce00078e00ff */
[----:B------:R-:W-:Y:S05]  /*7de0*/  WARPSYNC.COLLECTIVE R15, `(.L_x_216) ;  /* 0x000000000f0c7348 */ /* 0x000fea0003c00000 */
[----:B------:R-:W-:Y:S02]  /*7df0*/  ELECT P6, UR62, PT ;  /* 0x00000000003e782f */ /* 0x000fe400038c0000 */
[----:B------:R-:W-:Y:S01]  /*7e00*/  MOV R14, UR62 ;  /* 0x0000003e000e7c02 */ /* 0x000fe20008000f00 */
[----:B------:R-:W-:Y:S10]  /*7e10*/  ENDCOLLECTIVE ;  /* 0x000000000000791b */ /* 0x000ff40003800000 */
.L_x_216:
[----:B------:R-:W-:Y:S05]  /*7e20*/  BSYNC B0 ;  /* 0x0000000000007941 */ /* 0x000fea0003800000 */
.L_x_215:
[----:B------:R-:W-:Y:S05]  /*7e30*/  BRA `(.L_x_217) ;  /* 0xfffffff000487947 */ /* 0x000fea000383ffff */
.L_x_189:
[----:B0-----:R0:W1:Y:S02]  /*7e40*/  SYNCS.PHASECHK.TRANS64.TRYWAIT P0, [R7+URZ], R2 ;  /* 0x00000002070075a7 */ /* 0x001064000800017f */
[----:B-1----:R-:W-:Y:S05]  /*7e50*/  @!P0 NANOSLEEP.SYNCS 0x989680 ;  /* 0x009896800000895d */ /* 0x002fea0003900000 */
[----:B------:R-:W1:Y:S02]  /*7e60*/  @!P0 SYNCS.PHASECHK.TRANS64 P0, [R7+URZ], R2 ;  /* 0x00000002070085a7 */ /* 0x000e64000800007f */
[----:B-1----:R-:W-:Y:S05]  /*7e70*/  @!P0 BRA `(.L_x_189) ;  /* 0xfffffffc00f08947 */ /* 0x002fea000383ffff */
[----:B------:R-:W-:Y:S05]  /*7e80*/  BRA `(.L_x_218) ;  /* 0xfffffff000887947 */ /* 0x000fea000383ffff */
.L_x_190:
[----:B0-----:R0:W1:Y:S02]  /*7e90*/  SYNCS.PHASECHK.TRANS64.TRYWAIT P0, [R9+URZ], R4 ;  /* 0x00000004090075a7 */ /* 0x001064000800017f */
[----:B-1----:R-:W-:Y:S05]  /*7ea0*/  @!P0 NANOSLEEP.SYNCS 0x989680 ;  /* 0x009896800000895d */ /* 0x002fea0003900000 */
[----:B------:R-:W1:Y:S02]  /*7eb0*/  @!P0 SYNCS.PHASECHK.TRANS64 P0, [R9+URZ], R4 ;  /* 0x00000004090085a7 */ /* 0x000e64000800007f */
[----:B-1----:R-:W-:Y:S05]  /*7ec0*/  @!P0 BRA `(.L_x_190) ;  /* 0xfffffffc00f08947 */ /* 0x002fea000383ffff */
[----:B------:R-:W-:Y:S05]  /*7ed0*/  BRA `(.L_x_219) ;  /* 0xfffffff000987947 */ /* 0x000fea000383ffff */
.L_x_191:
[----:B0-----:R0:W1:Y:S02]  /*7ee0*/  SYNCS.PHASECHK.TRANS64.TRYWAIT P0, [R6+URZ], R5 ;  /* 0x00000005060075a7 */ /* 0x001064000800017f */
[----:B-1----:R-:W-:Y:S05]  /*7ef0*/  @!P0 NANOSLEEP.SYNCS 0x989680 ;  /* 0x009896800000895d */ /* 0x002fea0003900000 */
[----:B------:R-:W1:Y:S02]  /*7f00*/  @!P0 SYNCS.PHASECHK.TRANS64 P0, [R6+URZ], R5 ;  /* 0x00000005060085a7 */ /* 0x000e64000800007f */
[----:B-1----:R-:W-:Y:S05]  /*7f10*/  @!P0 BRA `(.L_x_191) ;  /* 0xfffffffc00f08947 */ /* 0x002fea000383ffff */
[----:B------:R-:W-:Y:S05]  /*7f20*/  BRA `(.L_x_220) ;  /* 0xfffffff000a87947 */ /* 0x000fea000383ffff */
.L_x_192:
[----:B0-----:R0:W1:Y:S02]  /*7f30*/  SYNCS.PHASECHK.TRANS64.TRYWAIT P0, [R9+URZ], R4 ;  /* 0x00000004090075a7 */ /* 0x001064000800017f */
[----:B-1----:R-:W-:Y:S05]  /*7f40*/  @!P0 NANOSLEEP.SYNCS 0x989680 ;  /* 0x009896800000895d */ /* 0x002fea0003900000 */
[----:B------:R-:W1:Y:S02]  /*7f50*/  @!P0 SYNCS.PHASECHK.TRANS64 P0, [R9+URZ], R4 ;  /* 0x00000004090085a7 */ /* 0x000e64000800007f */
[----:B-1----:R-:W-:Y:S05]  /*7f60*/  @!P0 BRA `(.L_x_192) ;  /* 0xfffffffc00f08947 */ /* 0x002fea000383ffff */
[----:B------:R-:W-:Y:S05]  /*7f70*/  BRA `(.L_x_221) ;  /* 0xfffffff000b87947 */ /* 0x000fea000383ffff */
.L_x_193:
[----:B0-----:R0:W1:Y:S02]  /*7f80*/  SYNCS.PHASECHK.TRANS64.TRYWAIT P0, [R6+URZ], R5 ;  /* 0x00000005060075a7 */ /* 0x001064000800017f */
[----:B-1----:R-:W-:Y:S05]  /*7f90*/  @!P0 NANOSLEEP.SYNCS 0x989680 ;  /* 0x009896800000895d */ /* 0x002fea0003900000 */
[----:B------:R-:W1:Y:S02]  /*7fa0*/  @!P0 SYNCS.PHASECHK.TRANS64 P0, [R6+URZ], R5 ;  /* 0x00000005060085a7 */ /* 0x000e64000800007f */
[----:B-1----:R-:W-:Y:S05]  /*7fb0*/  @!P0 BRA `(.L_x_193) ;  /* 0xfffffffc00f08947 */ /* 0x002fea000383ffff */
[----:B------:R-:W-:Y:S05]  /*7fc0*/  BRA `(.L_x_222) ;  /* 0xfffffff000c87947 */ /* 0x000fea000383ffff */
.L_x_194:
[----:B0-----:R0:W1:Y:S02]  /*7fd0*/  SYNCS.PHASECHK.TRANS64.TRYWAIT P0, [R9+URZ], R4 ;  /* 0x00000004090075a7 */ /* 0x001064000800017f */
[----:B-1----:R-:W-:Y:S05]  /*7fe0*/  @!P0 NANOSLEEP.SYNCS 0x989680 ;  /* 0x009896800000895d */ /* 0x002fea0003900000 */
[----:B------:R-:W1:Y:S02]  /*7ff0*/  @!P0 SYNCS.PHASECHK.TRANS64 P0, [R9+URZ], R4 ;  /* 0x00000004090085a7 */ /* 0x000e64000800007f */
[----:B-1----:R-:W-:Y:S05]  /*8000*/  @!P0 BRA `(.L_x_194) ;  /* 0xfffffffc00f08947 */ /* 0x002fea000383ffff */
[----:B------:R-:W-:Y:S05]  /*8010*/  BRA `(.L_x_223) ;  /* 0xfffffff000d87947 */ /* 0x000fea000383ffff */
.L_x_195:
[----:B0-----:R0:W1:Y:S02]  /*8020*/  SYNCS.PHASECHK.TRANS64.TRYWAIT P0, [R6+URZ], R5 ;  /* 0x00000005060075a7 */ /* 0x001064000800017f */
[----:B-1----:R-:W-:Y:S05]  /*8030*/  @!P0 NANOSLEEP.SYNCS 0x989680 ;  /* 0x009896800000895d */ /* 0x002fea0003900000 */
[----:B------:R-:W1:Y:S02]  /*8040*/  @!P0 SYNCS.PHASECHK.TRANS64 P0, [R6+URZ], R5 ;  /* 0x00000005060085a7 */ /* 0x000e64000800007f */
[----:B-1----:R-:W-:Y:S05]  /*8050*/  @!P0 BRA `(.L_x_195) ;  /* 0xfffffffc00f08947 */ /* 0x002fea000383ffff */
[----:B------:R-:W-:Y:S05]  /*8060*/  BRA `(.L_x_224) ;  /* 0xfffffff000e87947 */ /* 0x000fea000383ffff */
.L_x_196:
[----:B0-----:R0:W1:Y:S02]  /*8070*/  SYNCS.PHASECHK.TRANS64.TRYWAIT P0, [R9+URZ], R4 ;  /* 0x00000004090075a7 */ /* 0x001064000800017f */
[----:B-1----:R-:W-:Y:S05]  /*8080*/  @!P0 NANOSLEEP.SYNCS 0x989680 ;  /* 0x009896800000895d */ /* 0x002fea0003900000 */
[----:B------:R-:W1:Y:S02]  /*8090*/  @!P0 SYNCS.PHASECHK.TRANS64 P0, [R9+URZ], R4 ;  /* 0x00000004090085a7 */ /* 0x000e64000800007f */
[----:B-1----:R-:W-:Y:S05]  /*80a0*/  @!P0 BRA `(.L_x_196) ;  /* 0xfffffffc00f08947 */ /* 0x002fea000383ffff */
[----:B------:R-:W-:Y:S05]  /*80b0*/  BRA `(.L_x_225) ;  /* 0xfffffff000f87947 */ /* 0x000fea000383ffff */
.L_x_197:
[----:B0-----:R0:W1:Y:S02]  /*80c0*/  SYNCS.PHASECHK.TRANS64.TRYWAIT P0, [R6+URZ], R5 ;  /* 0x00000005060075a7 */ /* 0x001064000800017f */
[----:B-1----:R-:W-:Y:S05]  /*80d0*/  @!P0 NANOSLEEP.SYNCS 0x989680 ;  /* 0x009896800000895d */ /* 0x002fea0003900000 */
[----:B------:R-:W1:Y:S02]  /*80e0*/  @!P0 SYNCS.PHASECHK.TRANS64 P0, [R6+URZ], R5 ;  /* 0x00000005060085a7 */ /* 0x000e64000800007f */
[----:B-1----:R-:W-:Y:S05]  /*80f0*/  @!P0 BRA `(.L_x_197) ;  /* 0xfffffffc00f08947 */ /* 0x002fea000383ffff */
[----:B------:R-:W-:Y:S05]  /*8100*/  BRA `(.L_x_226) ;  /* 0xfffffff400087947 */ /* 0x000fea000383ffff */
.L_x_198:
[----:B0-----:R0:W1:Y:S02]  /*8110*/  SYNCS.PHASECHK.TRANS64.TRYWAIT P0, [R9+URZ], R4 ;  /* 0x00000004090075a7 */ /* 0x001064000800017f */
[----:B-1----:R-:W-:Y:S05]  /*8120*/  @!P0 NANOSLEEP.SYNCS 0x989680 ;  /* 0x009896800000895d */ /* 0x002fea0003900000 */
[----:B------:R-:W1:Y:S02]  /*8130*/  @!P0 SYNCS.PHASECHK.TRANS64 P0, [R9+URZ], R4 ;  /* 0x00000004090085a7 */ /* 0x000e64000800007f */
[----:B-1----:R-:W-:Y:S05]  /*8140*/  @!P0 BRA `(.L_x_198) ;  /* 0xfffffffc00f08947 */ /* 0x002fea000383ffff */
[----:B------:R-:W-:Y:S05]  /*8150*/  BRA `(.L_x_227) ;  /* 0xfffffff400187947 */ /* 0x000fea000383ffff */
.L_x_199:
[----:B0-----:R0:W1:Y:S02]  /*8160*/  SYNCS.PHASECHK.TRANS64.TRYWAIT P0, [R6+URZ], R5 ;  /* 0x00000005060075a7 */ /* 0x001064000800017f */
[----:B-1----:R-:W-:Y:S05]  /*8170*/  @!P0 NANOSLEEP.SYNCS 0x989680 ;  /* 0x009896800000895d */ /* 0x002fea0003900000 */
[----:B------:R-:W1:Y:S02]  /*8180*/  @!P0 SYNCS.PHASECHK.TRANS64 P0, [R6+URZ], R5 ;  /* 0x00000005060085a7 */ /* 0x000e64000800007f */
[----:B-1----:R-:W-:Y:S05]  /*8190*/  @!P0 BRA `(.L_x_199) ;  /* 0xfffffffc00f08947 */ /* 0x002fea000383ffff */
[----:B------:R-:W-:Y:S05]  /*81a0*/  BRA `(.L_x_228) ;  /* 0xfffffff400287947 */ /* 0x000fea000383ffff */
.L_x_200:
[----:B0-----:R0:W1:Y:S02]  /*81b0*/  SYNCS.PHASECHK.TRANS64.TRYWAIT P0, [R9+URZ], R4 ;  /* 0x00000004090075a7 */ /* 0x001064000800017f */
[----:B-1----:R-:W-:Y:S05]  /*81c0*/  @!P0 NANOSLEEP.SYNCS 0x989680 ;  /* 0x009896800000895d */ /* 0x002fea0003900000 */
[----:B------:R-:W1:Y:S02]  /*81d0*/  @!P0 SYNCS.PHASECHK.TRANS64 P0, [R9+URZ], R4 ;  /* 0x00000004090085a7 */ /* 0x000e64000800007f */
[----:B-1----:R-:W-:Y:S05]  /*81e0*/  @!P0 BRA `(.L_x_200) ;  /* 0xfffffffc00f08947 */ /* 0x002fea000383ffff */
[----:B------:R-:W-:Y:S05]  /*81f0*/  BRA `(.L_x_229) ;  /* 0xfffffff400387947 */ /* 0x000fea000383ffff */
.L_x_201:
[----:B0-----:R0:W1:Y:S02]  /*8200*/  SYNCS.PHASECHK.TRANS64.TRYWAIT P0, [R6+URZ], R5 ;  /* 0x00000005060075a7 */ /* 0x001064000800017f */
[----:B-1----:R-:W-:Y:S05]  /*8210*/  @!P0 NANOSLEEP.SYNCS 0x989680 ;  /* 0x009896800000895d */ /* 0x002fea0003900000 */
[----:B------:R-:W1:Y:S02]  /*8220*/  @!P0 SYNCS.PHASECHK.TRANS64 P0, [R6+URZ], R5 ;  /* 0x00000005060085a7 */ /* 0x000e64000800007f */
[----:B-1----:R-:W-:Y:S05]  /*8230*/  @!P0 BRA `(.L_x_201) ;  /* 0xfffffffc00f08947 */ /* 0x002fea000383ffff */
[----:B------:R-:W-:Y:S05]  /*8240*/  BRA `(.L_x_230) ;  /* 0xfffffff400487947 */ /* 0x000fea000383ffff */
.L_x_202:
[----:B0-----:R0:W1:Y:S02]  /*8250*/  SYNCS.PHASECHK.TRANS64.TRYWAIT P0, [R9+URZ], R4 ;  /* 0x00000004090075a7 */ /* 0x001064000800017f */
[----:B-1----:R-:W-:Y:S05]  /*8260*/  @!P0 NANOSLEEP.SYNCS 0x989680 ;  /* 0x009896800000895d */ /* 0x002fea0003900000 */
[----:B------:R-:W1:Y:S02]  /*8270*/  @!P0 SYNCS.PHASECHK.TRANS64 P0, [R9+URZ], R4 ;  /* 0x00000004090085a7 */ /* 0x000e64000800007f */
[----:B-1----:R-:W-:Y:S05]  /*8280*/  @!P0 BRA `(.L_x_202) ;  /* 0xfffffffc00f08947 */ /* 0x002fea000383ffff */
[----:B------:R-:W-:Y:S05]  /*8290*/  BRA `(.L_x_231) ;  /* 0xfffffff400587947 */ /* 0x000fea000383ffff */
.L_x_203:
[----:B0-----:R0:W1:Y:S02]  /*82a0*/  SYNCS.PHASECHK.TRANS64.TRYWAIT P0, [R6+URZ], R5 ;  /* 0x00000005060075a7 */ /* 0x001064000800017f */
[----:B-1----:R-:W-:Y:S05]  /*82b0*/  @!P0 NANOSLEEP.SYNCS 0x989680 ;  /* 0x009896800000895d */ /* 0x002fea0003900000 */
[----:B------:R-:W1:Y:S02]  /*82c0*/  @!P0 SYNCS.PHASECHK.TRANS64 P0, [R6+URZ], R5 ;  /* 0x00000005060085a7 */ /* 0x000e64000800007f */
[----:B-1----:R-:W-:Y:S05]  /*82d0*/  @!P0 BRA `(.L_x_203) ;  /* 0xfffffffc00f08947 */ /* 0x002fea000383ffff */
[----:B------:R-:W-:Y:S05]  /*82e0*/  BRA `(.L_x_232) ;  /* 0xfffffff400687947 */ /* 0x000fea000383ffff */
.L_x_204:
[----:B0-----:R0:W1:Y:S02]  /*82f0*/  SYNCS.PHASECHK.TRANS64.TRYWAIT P0, [R9+URZ], R4 ;  /* 0x00000004090075a7 */ /* 0x001064000800017f */
[----:B-1----:R-:W-:Y:S05]  /*8300*/  @!P0 NANOSLEEP.SYNCS 0x989680 ;  /* 0x009896800000895d */ /* 0x002fea0003900000 */
[----:B------:R-:W1:Y:S02]  /*8310*/  @!P0 SYNCS.PHASECHK.TRANS64 P0, [R9+URZ], R4 ;  /* 0x00000004090085a7 */ /* 0x000e64000800007f */
[----:B-1----:R-:W-:Y:S05]  /*8320*/  @!P0 BRA `(.L_x_204) ;  /* 0xfffffffc00f08947 */ /* 0x002fea000383ffff */
[----:B------:R-:W-:Y:S05]  /*8330*/  BRA `(.L_x_233) ;  /* 0xfffffff400787947 */ /* 0x000fea000383ffff */
.L_x_205:
[----:B0-----:R0:W1:Y:S02]  /*8340*/  SYNCS.PHASECHK.TRANS64.TRYWAIT P0, [R6+URZ], R5 ;  /* 0x00000005060075a7 */ /* 0x001064000800017f */
[----:B-1----:R-:W-:Y:S05]  /*8350*/  @!P0 NANOSLEEP.SYNCS 0x989680 ;  /* 0x009896800000895d */ /* 0x002fea0003900000 */
[----:B------:R-:W1:Y:S02]  /*8360*/  @!P0 SYNCS.PHASECHK.TRANS64 P0, [R6+URZ], R5 ;  /* 0x00000005060085a7 */ /* 0x000e64000800007f */
[----:B-1----:R-:W-:Y:S05]  /*8370*/  @!P0 BRA `(.L_x_205) ;  /* 0xfffffffc00f08947 */ /* 0x002fea000383ffff */
[----:B------:R-:W-:Y:S05]  /*8380*/  BRA `(.L_x_234) ;  /* 0xfffffff400887947 */ /* 0x000fea000383ffff */
.L_x_206:
[----:B0-----:R0:W1:Y:S02]  /*8390*/  SYNCS.PHASECHK.TRANS64.TRYWAIT P0, [R9+URZ], R4 ;  /* 0x00000004090075a7 */ /* 0x001064000800017f */
[----:B-1----:R-:W-:Y:S05]  /*83a0*/  @!P0 NANOSLEEP.SYNCS 0x989680 ;  /* 0x009896800000895d */ /* 0x002fea0003900000 */
[----:B------:R-:W1:Y:S02]  /*83b0*/  @!P0 SYNCS.PHASECHK.TRANS64 P0, [R9+URZ], R4 ;  /* 0x00000004090085a7 */ /* 0x000e64000800007f */
[----:B-1----:R-:W-:Y:S05]  /*83c0*/  @!P0 BRA `(.L_x_206) ;  /* 0xfffffffc00f08947 */ /* 0x002fea000383ffff */
[----:B------:R-:W-:Y:S05]  /*83d0*/  BRA `(.L_x_235) ;  /* 0xfffffff400987947 */ /* 0x000fea000383ffff */
.L_x_207:
[----:B0-----:R0:W1:Y:S02]  /*83e0*/  SYNCS.PHASECHK.TRANS64.TRYWAIT P0, [R6+URZ], R5 ;  /* 0x00000005060075a7 */ /* 0x001064000800017f */
[----:B-1----:R-:W-:Y:S05]  /*83f0*/  @!P0 NANOSLEEP.SYNCS 0x989680 ;  /* 0x009896800000895d */ /* 0x002fea0003900000 */
[----:B------:R-:W1:Y:S02]  /*8400*/  @!P0 SYNCS.PHASECHK.TRANS64 P0, [R6+URZ], R5 ;  /* 0x00000005060085a7 */ /* 0x000e64000800007f */
[----:B-1----:R-:W-:Y:S05]  /*8410*/  @!P0 BRA `(.L_x_207) ;  /* 0xfffffffc00f08947 */ /* 0x002fea000383ffff */
[----:B------:R-:W-:Y:S05]  /*8420*/  BRA `(.L_x_236) ;  /* 0xfffffff400a87947 */ /* 0x000fea000383ffff */
.L_x_208:
[----:B0-----:R0:W1:Y:S02]  /*8430*/  SYNCS.PHASECHK.TRANS64.TRYWAIT P0, [R9+URZ], R4 ;  /* 0x00000004090075a7 */ /* 0x001064000800017f */
[----:B-1----:R-:W-:Y:S05]  /*8440*/  @!P0 NANOSLEEP.SYNCS 0x989680 ;  /* 0x009896800000895d */ /* 0x002fea0003900000 */
[----:B------:R-:W1:Y:S02]  /*8450*/  @!P0 SYNCS.PHASECHK.TRANS64 P0, [R9+URZ], R4 ;  /* 0x00000004090085a7 */ /* 0x000e64000800007f */
[----:B-1----:R-:W-:Y:S05]  /*8460*/  @!P0 BRA `(.L_x_208) ;  /* 0xfffffffc00f08947 */ /* 0x002fea000383ffff */
[----:B------:R-:W-:Y:S05]  /*8470*/  BRA `(.L_x_237) ;  /* 0xfffffff400b87947 */ /* 0x000fea000383ffff */
.L_x_209:
[----:B-1----:R1:W2:Y:S02]  /*8480*/  SYNCS.PHASECHK.TRANS64.TRYWAIT P0, [R6+URZ], R5 ;  /* 0x00000005060075a7 */ /* 0x0022a4000800017f */
[----:B--2---:R-:W-:Y:S05]  /*8490*/  @!P0 NANOSLEEP.SYNCS 0x989680 ;  /* 0x009896800000895d */ /* 0x004fea0003900000 */
[----:B------:R-:W2:Y:S02]  /*84a0*/  @!P0 SYNCS.PHASECHK.TRANS64 P0, [R6+URZ], R5 ;  /* 0x00000005060085a7 */ /* 0x000ea4000800007f */
[----:B--2---:R-:W-:Y:S05]  /*84b0*/  @!P0 BRA `(.L_x_209) ;  /* 0xfffffffc00f08947 */ /* 0x004fea000383ffff */
[----:B------:R-:W-:Y:S05]  /*84c0*/  BRA `(.L_x_238) ;  /* 0xfffffff400c07947 */ /* 0x000fea000383ffff */
.L_x_239:
[----:B------:R-:W-:-:S00]  /*84d0*/  BRA `(.L_x_239) ;  /* 0xfffffffc00fc7947 */ /* 0x000fc0000383ffff */
[----:B------:R-:W-:-:S00]  /*84e0*/  NOP ;  /* 0x0000000000007918 */ /* 0x000fc00000000000 */
        /* <DEDUP_REMOVED lines=9> */
.L_x_240:


//--------------------- .nv.global.init           --------------------------
	.section	.nv.global.init,"aw",@progbits
.nv.global.init:
	.type		$str$22,@object
	.size		$str$22,($str$23 - $str$22)
$str$22:
        /*0000*/ 	.byte	0x6b, 0x5f, 0x74, 0x69, 0x6c, 0x65, 0x5f, 0x63, 0x6f, 0x75, 0x6e, 0x74, 0x20, 0x3e, 0x3d, 0x20
        /*0010*/ 	.byte	0x31, 0x00
	.type		$str$23,@object
	.size		$str$23,(__unnamed_1 - $str$23)
$str$23:
        /*0012*/ 	.byte	0x2f, 0x74, 0x6d, 0x70, 0x2f, 0x63, 0x75, 0x74, 0x6c, 0x61, 0x73, 0x73, 0x5f, 0x73, 0x77, 0x65
        /*0022*/ 	.byte	0x65, 0x70, 0x5f, 0x73, 0x72, 0x63, 0x2f, 0x69, 0x6e, 0x63, 0x6c, 0x75, 0x64, 0x65, 0x2f, 0x63
        /*0032*/ 	.byte	0x75, 0x74, 0x6c, 0x61, 0x73, 0x73, 0x2f, 0x67, 0x65, 0x6d, 0x6d, 0x2f, 0x63, 0x6f, 0x6c, 0x6c
        /*0042*/ 	.byte	0x65, 0x63, 0x74, 0x69, 0x76, 0x65, 0x2f, 0x73, 0x6d, 0x39, 0x30, 0x5f, 0x6d, 0x6d, 0x61, 0x5f
        /*0052*/ 	.byte	0x74, 0x6d, 0x61, 0x5f, 0x67, 0x6d, 0x6d, 0x61, 0x5f, 0x73, 0x73, 0x5f, 0x77, 0x61, 0x72, 0x70
        /*0062*/ 	.byte	0x73, 0x70, 0x65, 0x63, 0x69, 0x61, 0x6c, 0x69, 0x7a, 0x65, 0x64, 0x2e, 0x68, 0x70, 0x70, 0x00
	.type		__unnamed_1,@object
	.size		__unnamed_1,(.L_0 - __unnamed_1)
__unnamed_1:
        /*0072*/ 	.byte	0x76, 0x6f, 0x69, 0x64, 0x20, 0x63, 0x75, 0x74, 0x6c, 0x61, 0x73, 0x73, 0x3a, 0x3a, 0x67, 0x65
        /* <DEDUP_REMOVED lines=173> */
        /*0b52*/ 	.byte	0x5d, 0x00
.L_0:


//--------------------- .nv.shared._ZN7cutlass13device_kernelINS_4gemm6kernel13GemmUniversalIN4cute5tupleIJiiiiEEENS1_10collective13CollectiveMmaINS1_34MainloopSm90TmaGmmaWarpSpecializedILi22ENS5_IJNS4_1CILi4EEESB_NSA_ILi1EEEEEENS1_35KernelTmaWarpSpecializedCooperativeEEENS5_IJNSA_ILi256EEENSA_ILi64EEENSA_ILi32EEEEEEaNS5_IJlSC_lEEEaSK_NS4_8TiledMMAINS4_8MMA_AtomIJNS4_4SM904GMMA26MMA_64x64x32_S32S8S8_SS_TNEEEENS4_6LayoutINS5_IJNSA_ILi2EEESC_SC_EEENS5_IJSC_NSA_ILi0EEESU_EEEEENS5_IJNS4_10UnderscoreESX_SX_EEEEENS4_23SM90_TMA_LOAD_MULTICASTENS4_14ComposedLayoutINS4_7SwizzleILi1ELi4ELi3EEENS4_18smem_ptr_flag_bitsILi8EEENSR_INS5_IJNSA_ILi8EEESI_EEENS5_IJSI_SC_EEEEEEEvNS4_8identityES10_S1A_vS1B_EENS_8epilogue10collective6detail29Sm90TmaWarpSpecializedAdapterINS1E_15DefaultEpilogueIaSK_SK_NS1D_6thread17LinearCombinationIaLi1EiiLNS1I_9ScaleType4KindE0ELNS_15FloatRoundStyleE2EaEENS1_15EpilogueDefaultEEEEEvvEEEEvNT_6ParamsE --------------------------
	.section	.nv.shared._ZN7cutlass13device_kernelINS_4gemm6kernel13GemmUniversalIN4cute5tupleIJiiiiEEENS1_10collective13CollectiveMmaINS1_34MainloopSm90TmaGmmaWarpSpecializedILi22ENS5_IJNS4_1CILi4EEESB_NSA_ILi1EEEEEENS1_35KernelTmaWarpSpecializedCooperativeEEENS5_IJNSA_ILi256EEENSA_ILi64EEENSA_ILi32EEEEEEaNS5_IJlSC_lEEEaSK_NS4_8TiledMMAINS4_8MMA_AtomIJNS4_4SM904GMMA26MMA_64x64x32_S32S8S8_SS_TNEEEENS4_6LayoutINS5_IJNSA_ILi2EEESC_SC_EEENS5_IJSC_NSA_ILi0EEESU_EEEEENS5_IJNS4_10UnderscoreESX_SX_EEEEENS4_23SM90_TMA_LOAD_MULTICASTENS4_14ComposedLayoutINS4_7SwizzleILi1ELi4ELi3EEENS4_18smem_ptr_flag_bitsILi8EEENSR_INS5_IJNSA_ILi8EEESI_EEENS5_IJSI_SC_EEEEEEEvNS4_8identityES10_S1A_vS1B_EENS_8epilogue10collective6detail29Sm90TmaWarpSpecializedAdapterINS1E_15DefaultEpilogueIaSK_SK_NS1D_6thread17LinearCombinationIaLi1EiiLNS1I_9ScaleType4KindE0ELNS_15FloatRoundStyleE2EaEENS1_15EpilogueDefaultEEEEEvvEEEEvNT_6ParamsE,"aw",@nobits
	.sectionflags	@""
	.align	16
	.zero		1024


//--------------------- .nv.shared.reserved.0     --------------------------
	.section	.nv.shared.reserved.0,"aw",@nobits
	.weak		__nv_reservedSMEM_offset_0_alias
	.size		__nv_reservedSMEM_offset_0_alias, 0, 0
	.other		__nv_reservedSMEM_offset_0_alias,@"STO_CUDA_RESERVED_SHARED STV_DEFAULT"
__nv_reservedSMEM_offset_0_alias:
	.zero		0


//--------------------- .nv.global                --------------------------
	.section	.nv.global,"aw",@nobits
.nv.global:
	.type		_ZN40_INTERNAL_11a24de7_4_k_cu_5d6a212b_202114cute1_E,@object
	.size		_ZN40_INTERNAL_11a24de7_4_k_cu_5d6a212b_202114cute1_E,(_ZN40_INTERNAL_11a24de7_4_k_cu_5d6a212b_202114cuda3std3__45__cpo6cbeginE - _ZN40_INTERNAL_11a24de7_4_k_cu_5d6a212b_202114cute1_E)
_ZN40_INTERNAL_11a24de7_4_k_cu_5d6a212b_202114cute1_E:
	.zero		1
	.type		_ZN40_INTERNAL_11a24de7_4_k_cu_5d6a212b_202114cuda3std3__45__cpo6cbeginE,@object
	.size		_ZN40_INTERNAL_11a24de7_4_k_cu_5d6a212b_202114cuda3std3__45__cpo6cbeginE,(_ZN40_INTERNAL_11a24de7_4_k_cu_5d6a212b_202114cuda3std3__48in_placeE - _ZN40_INTERNAL_11a24de7_4_k_cu_5d6a212b_202114cuda3std3__45__cpo6cbeginE)
_ZN40_INTERNAL_11a24de7_4_k_cu_5d6a212b_202114cuda3std3__45__cpo6cbeginE:
	.zero		1
	.type		_ZN40_INTERNAL_11a24de7_4_k_cu_5d6a212b_202114cuda3std3__48in_placeE,@object
	.size		_ZN40_INTERNAL_11a24de7_4_k_cu_5d6a212b_202114cuda3std3__48in_placeE,(_ZN40_INTERNAL_11a24de7_4_k_cu_5d6a212b_202114cuda3std6ranges3__45__cpo9iter_moveE - _ZN40_INTERNAL_11a24de7_4_k_cu_5d6a212b_202114cuda3std3__48in_placeE)
_ZN40_INTERNAL_11a24de7_4_k_cu_5d6a212b_202114cuda3std3__48in_placeE:
	.zero		1
	.type		_ZN40_INTERNAL_11a24de7_4_k_cu_5d6a212b_202114cuda3std6ranges3__45__cpo9iter_moveE,@object
	.size		_ZN40_INTERNAL_11a24de7_4_k_cu_5d6a212b_202114cuda3std6ranges3__45__cpo9iter_moveE,(_ZN40_INTERNAL_11a24de7_4_k_cu_5d6a212b_202114cuda3std3__45__cpo5beginE - _ZN40_INTERNAL_11a24de7_4_k_cu_5d6a212b_202114cuda3std6ranges3__45__cpo9iter_moveE)
_ZN40_INTERNAL_11a24de7_4_k_cu_5d6a212b_202114cuda3std6ranges3__45__cpo9iter_moveE:
	.zero		1
	.type		_ZN40_INTERNAL_11a24de7_4_k_cu_5d6a212b_202114cuda3std3__45__cpo5beginE,@object
	.size		_ZN40_INTERNAL_11a24de7_4_k_cu_5d6a212b_202114cuda3std3__45__cpo5beginE,(_ZN40_INTERNAL_11a24de7_4_k_cu_5d6a212b_202114cuda3std3__442_GLOBAL__N__11a24de7_4_k_cu_5d6a212b_202116ignoreE - _ZN40_INTERNAL_11a24de7_4_k_cu_5d6a212b_202114cuda3std3__45__cpo5beginE)
_ZN40_INTERNAL_11a24de7_4_k_cu_5d6a212b_202114cuda3std3__45__cpo5beginE:
	.zero		1
	.type		_ZN40_INTERNAL_11a24de7_4_k_cu_5d6a212b_202114cuda3std3__442_GLOBAL__N__11a24de7_4_k_cu_5d6a212b_202116ignoreE,@object
	.size		_ZN40_INTERNAL_11a24de7_4_k_cu_5d6a212b_202114cuda3std3__442_GLOBAL__N__11a24de7_4_k_cu_5d6a212b_202116ignoreE,(_ZN40_INTERNAL_11a24de7_4_k_cu_5d6a212b_202114cute7productE - _ZN40_INTERNAL_11a24de7_4_k_cu_5d6a212b_202114cuda3std3__442_GLOBAL__N__11a24de7_4_k_cu_5d6a212b_202116ignoreE)
_ZN40_INTERNAL_11a24de7_4_k_cu_5d6a212b_202114cuda3std3__442_GLOBAL__N__11a24de7_4_k_cu_5d6a212b_202116ignoreE:
	.zero		1
	.type		_ZN40_INTERNAL_11a24de7_4_k_cu_5d6a212b_202114cute7productE,@object
	.size		_ZN40_INTERNAL_11a24de7_4_k_cu_5d6a212b_202114cute7productE,(_ZN40_INTERNAL_11a24de7_4_k_cu_5d6a212b_202114cuda3std3__45__cpo3endE - _ZN40_INTERNAL_11a24de7_4_k_cu_5d6a212b_202114cute7productE)
_ZN40_INTERNAL_11a24de7_4_k_cu_5d6a212b_202114cute7productE:
	.zero		1
	.type		_ZN40_INTERNAL_11a24de7_4_k_cu_5d6a212b_202114cuda3std3__45__cpo3endE,@object
	.size		_ZN40_INTERNAL_11a24de7_4_k_cu_5d6a212b_202114cuda3std3__45__cpo3endE,(_ZN40_INTERNAL_11a24de7_4_k_cu_5d6a212b_202114cuda3std3__419piecewise_constructE - _ZN40_INTERNAL_11a24de7_4_k_cu_5d6a212b_202114cuda3std3__45__cpo3endE)
_ZN40_INTERNAL_11a24de7_4_k_cu_5d6a212b_202114cuda3std3__45__cpo3endE:
	.zero		1
	.type		_ZN40_INTERNAL_11a24de7_4_k_cu_5d6a212b_202114cuda3std3__419piecewise_constructE,@object
	.size		_ZN40_INTERNAL_11a24de7_4_k_cu_5d6a212b_202114cuda3std3__419piecewise_constructE,(_ZN40_INTERNAL_11a24de7_4_k_cu_5d6a212b_202114cuda3std3__45__cpo4cendE - _ZN40_INTERNAL_11a24de7_4_k_cu_5d6a212b_202114cuda3std3__419piecewise_constructE)
_ZN40_INTERNAL_11a24de7_4_k_cu_5d6a212b_202114cuda3std3__419piecewise_constructE:
	.zero		1
	.type		_ZN40_INTERNAL_11a24de7_4_k_cu_5d6a212b_202114cuda3std3__45__cpo4cendE,@object
	.size		_ZN40_INTERNAL_11a24de7_4_k_cu_5d6a212b_202114cuda3std3__45__cpo4cendE,(_ZN40_INTERNAL_11a24de7_4_k_cu_5d6a212b_202114cuda3std6ranges3__45__cpo4swapE - _ZN40_INTERNAL_11a24de7_4_k_cu_5d6a212b_202114cuda3std3__45__cpo4cendE)
_ZN40_INTERNAL_11a24de7_4_k_cu_5d6a212b_202114cuda3std3__45__cpo4cendE:
	.zero		1
	.type		_ZN40_INTERNAL_11a24de7_4_k_cu_5d6a212b_202114cuda3std6ranges3__45__cpo4swapE,@object
	.size		_ZN40_INTERNAL_11a24de7_4_k_cu_5d6a212b_202114cuda3std6ranges3__45__cpo4swapE,(.L_8 - _ZN40_INTERNAL_11a24de7_4_k_cu_5d6a212b_202114cuda3std6ranges3__45__cpo4swapE)
_ZN40_INTERNAL_11a24de7_4_k_cu_5d6a212b_202114cuda3std6ranges3__45__cpo4swapE:
	.zero		1
.L_8:


//--------------------- .nv.constant0._ZN7cutlass13device_kernelINS_4gemm6kernel13GemmUniversalIN4cute5tupleIJiiiiEEENS1_10collective13CollectiveMmaINS1_34MainloopSm90TmaGmmaWarpSpecializedILi22ENS5_IJNS4_1CILi4EEESB_NSA_ILi1EEEEEENS1_35KernelTmaWarpSpecializedCooperativeEEENS5_IJNSA_ILi256EEENSA_ILi64EEENSA_ILi32EEEEEEaNS5_IJlSC_lEEEaSK_NS4_8TiledMMAINS4_8MMA_AtomIJNS4_4SM904GMMA26MMA_64x64x32_S32S8S8_SS_TNEEEENS4_6LayoutINS5_IJNSA_ILi2EEESC_SC_EEENS5_IJSC_NSA_ILi0EEESU_EEEEENS5_IJNS4_10UnderscoreESX_SX_EEEEENS4_23SM90_TMA_LOAD_MULTICASTENS4_14ComposedLayoutINS4_7SwizzleILi1ELi4ELi3EEENS4_18smem_ptr_flag_bitsILi8EEENSR_INS5_IJNSA_ILi8EEESI_EEENS5_IJSI_SC_EEEEEEEvNS4_8identityES10_S1A_vS1B_EENS_8epilogue10collective6detail29Sm90TmaWarpSpecializedAdapterINS1E_15DefaultEpilogueIaSK_SK_NS1D_6thread17LinearCombinationIaLi1EiiLNS1I_9ScaleType4KindE0ELNS_15FloatRoundStyleE2EaEENS1_15EpilogueDefaultEEEEEvvEEEEvNT_6ParamsE --------------------------
	.section	.nv.constant0._ZN7cutlass13device_kernelINS_4gemm6kernel13GemmUniversalIN4cute5tupleIJiiiiEEENS1_10collective13CollectiveMmaINS1_34MainloopSm90TmaGmmaWarpSpecializedILi22ENS5_IJNS4_1CILi4EEESB_NSA_ILi1EEEEEENS1_35KernelTmaWarpSpecializedCooperativeEEENS5_IJNSA_ILi256EEENSA_ILi64EEENSA_ILi32EEEEEEaNS5_IJlSC_lEEEaSK_NS4_8TiledMMAINS4_8MMA_AtomIJNS4_4SM904GMMA26MMA_64x64x32_S32S8S8_SS_TNEEEENS4_6LayoutINS5_IJNSA_ILi2EEESC_SC_EEENS5_IJSC_NSA_ILi0EEESU_EEEEENS5_IJNS4_10UnderscoreESX_SX_EEEEENS4_23SM90_TMA_LOAD_MULTICASTENS4_14ComposedLayoutINS4_7SwizzleILi1ELi4ELi3EEENS4_18smem_ptr_flag_bitsILi8EEENSR_INS5_IJNSA_ILi8EEESI_EEENS5_IJSI_SC_EEEEEEEvNS4_8identityES10_S1A_vS1B_EENS_8epilogue10collective6detail29Sm90TmaWarpSpecializedAdapterINS1E_15DefaultEpilogueIaSK_SK_NS1D_6thread17LinearCombinationIaLi1EiiLNS1I_9ScaleType4KindE0ELNS_15FloatRoundStyleE2EaEENS1_15EpilogueDefaultEEEEEvvEEEEvNT_6ParamsE,"a",@progbits
	.sectionflags	@""
	.align	4
.nv.constant0._ZN7cutlass13device_kernelINS_4gemm6kernel13GemmUniversalIN4cute5tupleIJiiiiEEENS1_10collective13CollectiveMmaINS1_34MainloopSm90TmaGmmaWarpSpecializedILi22ENS5_IJNS4_1CILi4EEESB_NSA_ILi1EEEEEENS1_35KernelTmaWarpSpecializedCooperativeEEENS5_IJNSA_ILi256EEENSA_ILi64EEENSA_ILi32EEEEEEaNS5_IJlSC_lEEEaSK_NS4_8TiledMMAINS4_8MMA_AtomIJNS4_4SM904GMMA26MMA_64x64x32_S32S8S8_SS_TNEEEENS4_6LayoutINS5_IJNSA_ILi2EEESC_SC_EEENS5_IJSC_NSA_ILi0EEESU_EEEEENS5_IJNS4_10UnderscoreESX_SX_EEEEENS4_23SM90_TMA_LOAD_MULTICASTENS4_14ComposedLayoutINS4_7SwizzleILi1ELi4ELi3EEENS4_18smem_ptr_flag_bitsILi8EEENSR_INS5_IJNSA_ILi8EEESI_EEENS5_IJSI_SC_EEEEEEEvNS4_8identityES10_S1A_vS1B_EENS_8epilogue10collective6detail29Sm90TmaWarpSpecializedAdapterINS1E_15DefaultEpilogueIaSK_SK_NS1D_6thread17LinearCombinationIaLi1EiiLNS1I_9ScaleType4KindE0ELNS_15FloatRoundStyleE2EaEENS1_15EpilogueDefaultEEEEEvvEEEEvNT_6ParamsE:
	.zero		1664


//--------------------- SYMBOLS --------------------------

	.type		.nv.reservedSmem.offset0,@object
	.size		.nv.reservedSmem.offset0,0x4
	.type		__assertfail,@function
